// auto-generated by cutlass_sweep.conv — config: {"arch": "sm_100", "cluster_m": 1, "cluster_n": 1, "conv_kind": "wgrad", "dtype": "fp16", "ndim": 2, "tile_k": 64, "tile_m": 64, "tile_n": 128}
#include "cutlass/cutlass.h"
#include "cute/tensor.hpp"
#include "cutlass/kernel_hardware_info.hpp"
#include "cutlass/conv/convolution.h"
#include "cutlass/conv/dispatch_policy.hpp"
#include "cutlass/conv/collective/collective_builder.hpp"
#include "cutlass/conv/kernel/conv_universal.hpp"
#include "cutlass/conv/device/conv_universal_adapter.hpp"
#include "cutlass/epilogue/collective/collective_builder.hpp"

using namespace cute;
using Elem = cutlass::half_t;
using Acc  = float;
using LayoutAB = cutlass::layout::TensorNHWC;
using LayoutC  = cutlass::layout::TensorKCSR;
constexpr auto ConvOp = cutlass::conv::Operator::kWgrad;
using TileShape    = Shape<_64, Shape<_128>, Shape<_64>>;
using ClusterShape = Shape<_1, _1, _1>;

using CollectiveEpilogue = typename cutlass::epilogue::collective::CollectiveBuilder<
    cutlass::arch::Sm100, cutlass::arch::OpClassTensorOp,
    TileShape, ClusterShape,
    cutlass::epilogue::collective::EpilogueTileAuto,
    Acc, Acc,
    Elem, LayoutC, 128 / cutlass::sizeof_bits<Elem>::value,
    Elem, LayoutC, 128 / cutlass::sizeof_bits<Elem>::value,
    cutlass::epilogue::collective::EpilogueScheduleAuto
  >::CollectiveOp;

using CollectiveMainloop = typename cutlass::conv::collective::CollectiveBuilder<
    cutlass::arch::Sm100, cutlass::arch::OpClassTensorOp, ConvOp,
    Elem, LayoutAB, 128 / cutlass::sizeof_bits<Elem>::value,
    Elem, LayoutAB, 128 / cutlass::sizeof_bits<Elem>::value,
    Acc,
    TileShape, ClusterShape,
    cutlass::conv::collective::StageCountAutoCarveout<
        static_cast<int>(sizeof(typename CollectiveEpilogue::SharedStorage))>,
    cutlass::conv::collective::KernelScheduleAuto
  >::CollectiveOp;

using ProblemShape = cutlass::conv::ConvProblemShape<
    ConvOp, CollectiveMainloop::DispatchPolicy::NumSpatialDimensions>;
using ConvKernel = cutlass::conv::kernel::ConvUniversal<
    ProblemShape, CollectiveMainloop, CollectiveEpilogue>;
using Conv = cutlass::conv::device::ConvUniversalAdapter<ConvKernel>;

auto* _anchor = &cutlass::device_kernel<ConvKernel>;


// ===== COMPILED SASS (sm_100a) =====

	.target	sm_100a

	.elftype	@"ET_EXEC"


//--------------------- .note.nv.tkinfo           --------------------------
	.section	.note.nv.tkinfo,"",@"SHT_NOTE"
	.sectionflags	@"SHF_NOTE_NV_TKINFO"
	.tkinfo
        /*0018*/ 	.word	0x00000002
        /*0030*/ 	.string	""
        /*0030*/ 	.string	"ptxas"
        /*0030*/ 	.string	"Cuda compilation tools, release 13.0, V13.0.88"
        /*0030*/ 	.string	"Build cuda_13.0.r13.0/compiler.36424714_0"
        /*0030*/ 	.string	"-arch sm_100a -m 64 "



//--------------------- .note.nv.cuinfo           --------------------------
	.section	.note.nv.cuinfo,"",@"SHT_NOTE"
	.sectionflags	@"SHF_NOTE_NV_CUINFO"
        /*0018*/ 	.short	0x0002
        /*001a*/ 	.short	0x0064
        /*001c*/ 	.short	0x0082
	.zero		2


//--------------------- .nv.info                  --------------------------
	.section	.nv.info,"",@"SHT_CUDA_INFO"
	.align	4


	//----- nvinfo : EIATTR_REGCOUNT
	.align		4
        /*0000*/ 	.byte	0x04, 0x2f
        /*0002*/ 	.short	(.L_19 - .L_18)
	.align		4
.L_18:
        /*0004*/ 	.word	index@(_ZN7cutlass13device_kernelINS_4conv6kernel13ConvUniversalINS1_16ConvProblemShapeILNS1_8OperatorE2ELi2EEENS1_10collective14CollectiveConvINS1_47MainloopSm100TmaUmmaWarpSpecializedImplicitGemmILS5_2ELi8ELi2ELi1ELi2EN4cute5tupleIJNSA_1CILi1EEESD_SD_EEEEENSB_IJNSC_ILi64EEENSB_IJNSC_ILi128EEEEEENSB_IJSG_EEEEEENS_6half_tESL_NSA_8TiledMMAINSA_8MMA_AtomIJNSA_20SM100_MMA_F16BF16_SSISL_SL_fLi64ELi128ELNSA_4UMMA5MajorE1ELSQ_1ELNSP_7ScaleInE0ELSR_0EEEEEENSA_6LayoutISE_NSB_IJNSC_ILi0EEESV_SV_EEEEENSB_IJNSA_10UnderscoreESY_SY_EEEEENS7_6detail27Sm100ImplicitGemmTileTraitsINSA_13SM90_TMA_LOADENSA_14ComposedLayoutINSA_7SwizzleILi3ELi4ELi3EEENSA_18smem_ptr_flag_bitsILi16EEENSU_INSB_IJSG_NSC_ILi8EEEEEENSB_IJSD_SG_EEEEEEEvEENS12_INSA_20SM90_TMA_LOAD_IM2COLES1D_vEEEENS_8epilogue10collective18CollectiveEpilogueINS1I_23Sm100TmaWarpSpecializedILi4ELi2ELi16ELb1ELb0EEEJSK_NSB_IJNSU_ISG_SD_EENSU_INSC_ILi32EEESD_EEEEESL_NSB_IJlNSB_IJSD_llEEESV_EEESL_S1S_NS1I_6fusion15FusionCallbacksIS1M_NS1T_17LinearCombinationISL_fSL_fLNS_15FloatRoundStyleE2EEESK_S1Q_JEEENSA_5SM1004TMEM4LOAD26SM100_TMEM_LOAD_16dp256b4xES13_NS14_INS15_ILi2ELi4ELi3EEES18_NSU_INSB_IJS19_S1O_EEENSB_IJS1O_SD_EEEEEEENSA_17SM75_U32x4_LDSM_NENSA_14SM90_TMA_STOREES27_NSA_17SM90_U32x4_STSM_NENSA_39AutoVectorizingCopyWithAssumedAlignmentILi128EEEEEEvvEEEEvNT_6ParamsE)
        /*0008*/ 	.word	0x0000004b


	//----- nvinfo : EIATTR_FRAME_SIZE
	.align		4
.L_19:
        /*000c*/ 	.byte	0x04, 0x11
        /*000e*/ 	.short	(.L_21 - .L_20)
	.align		4
.L_20:
        /*0010*/ 	.word	index@($__internal_2_$__cuda_sm10x_tcgen05_guardrail_trap_unallocated_columns_being_dealloced)
        /*0014*/ 	.word	0x00000008


	//----- nvinfo : EIATTR_FRAME_SIZE
	.align		4
.L_21:
        /*0018*/ 	.byte	0x04, 0x11
        /*001a*/ 	.short	(.L_23 - .L_22)
	.align		4
.L_22:
        /*001c*/ 	.word	index@($__internal_1_$__cuda_sm10x_tcgen05_guardrail_trap_phase_invalid_during_alloc)
        /*0020*/ 	.word	0x00000008


	//----- nvinfo : EIATTR_FRAME_SIZE
	.align		4
.L_23:
        /*0024*/ 	.byte	0x04, 0x11
        /*0026*/ 	.short	(.L_25 - .L_24)
	.align		4
.L_24:
        /*0028*/ 	.word	index@($__internal_0_$__cuda_sm10x_tcgen05_guardrail_trap_col_being_dealloced_not_returned_by_alloc)
        /*002c*/ 	.word	0x00000008


	//----- nvinfo : EIATTR_FRAME_SIZE
	.align		4
.L_25:
        /*0030*/ 	.byte	0x04, 0x11
        /*0032*/ 	.short	(.L_27 - .L_26)
	.align		4
.L_26:
        /*0034*/ 	.word	index@(_ZN7cutlass13device_kernelINS_4conv6kernel13ConvUniversalINS1_16ConvProblemShapeILNS1_8OperatorE2ELi2EEENS1_10collective14CollectiveConvINS1_47MainloopSm100TmaUmmaWarpSpecializedImplicitGemmILS5_2ELi8ELi2ELi1ELi2EN4cute5tupleIJNSA_1CILi1EEESD_SD_EEEEENSB_IJNSC_ILi64EEENSB_IJNSC_ILi128EEEEEENSB_IJSG_EEEEEENS_6half_tESL_NSA_8TiledMMAINSA_8MMA_AtomIJNSA_20SM100_MMA_F16BF16_SSISL_SL_fLi64ELi128ELNSA_4UMMA5MajorE1ELSQ_1ELNSP_7ScaleInE0ELSR_0EEEEEENSA_6LayoutISE_NSB_IJNSC_ILi0EEESV_SV_EEEEENSB_IJNSA_10UnderscoreESY_SY_EEEEENS7_6detail27Sm100ImplicitGemmTileTraitsINSA_13SM90_TMA_LOADENSA_14ComposedLayoutINSA_7SwizzleILi3ELi4ELi3EEENSA_18smem_ptr_flag_bitsILi16EEENSU_INSB_IJSG_NSC_ILi8EEEEEENSB_IJSD_SG_EEEEEEEvEENS12_INSA_20SM90_TMA_LOAD_IM2COLES1D_vEEEENS_8epilogue10collective18CollectiveEpilogueINS1I_23Sm100TmaWarpSpecializedILi4ELi2ELi16ELb1ELb0EEEJSK_NSB_IJNSU_ISG_SD_EENSU_INSC_ILi32EEESD_EEEEESL_NSB_IJlNSB_IJSD_llEEESV_EEESL_S1S_NS1I_6fusion15FusionCallbacksIS1M_NS1T_17LinearCombinationISL_fSL_fLNS_15FloatRoundStyleE2EEESK_S1Q_JEEENSA_5SM1004TMEM4LOAD26SM100_TMEM_LOAD_16dp256b4xES13_NS14_INS15_ILi2ELi4ELi3EEES18_NSU_INSB_IJS19_S1O_EEENSB_IJS1O_SD_EEEEEEENSA_17SM75_U32x4_LDSM_NENSA_14SM90_TMA_STOREES27_NSA_17SM90_U32x4_STSM_NENSA_39AutoVectorizingCopyWithAssumedAlignmentILi128EEEEEEvvEEEEvNT_6ParamsE)
        /*0038*/ 	.word	0x00000008


	//----- nvinfo : EIATTR_MIN_STACK_SIZE
	.align		4
.L_27:
        /*003c*/ 	.byte	0x04, 0x12
        /*003e*/ 	.short	(.L_29 - .L_28)
	.align		4
.L_28:
        /*0040*/ 	.word	index@(_ZN7cutlass13device_kernelINS_4conv6kernel13ConvUniversalINS1_16ConvProblemShapeILNS1_8OperatorE2ELi2EEENS1_10collective14CollectiveConvINS1_47MainloopSm100TmaUmmaWarpSpecializedImplicitGemmILS5_2ELi8ELi2ELi1ELi2EN4cute5tupleIJNSA_1CILi1EEESD_SD_EEEEENSB_IJNSC_ILi64EEENSB_IJNSC_ILi128EEEEEENSB_IJSG_EEEEEENS_6half_tESL_NSA_8TiledMMAINSA_8MMA_AtomIJNSA_20SM100_MMA_F16BF16_SSISL_SL_fLi64ELi128ELNSA_4UMMA5MajorE1ELSQ_1ELNSP_7ScaleInE0ELSR_0EEEEEENSA_6LayoutISE_NSB_IJNSC_ILi0EEESV_SV_EEEEENSB_IJNSA_10UnderscoreESY_SY_EEEEENS7_6detail27Sm100ImplicitGemmTileTraitsINSA_13SM90_TMA_LOADENSA_14ComposedLayoutINSA_7SwizzleILi3ELi4ELi3EEENSA_18smem_ptr_flag_bitsILi16EEENSU_INSB_IJSG_NSC_ILi8EEEEEENSB_IJSD_SG_EEEEEEEvEENS12_INSA_20SM90_TMA_LOAD_IM2COLES1D_vEEEENS_8epilogue10collective18CollectiveEpilogueINS1I_23Sm100TmaWarpSpecializedILi4ELi2ELi16ELb1ELb0EEEJSK_NSB_IJNSU_ISG_SD_EENSU_INSC_ILi32EEESD_EEEEESL_NSB_IJlNSB_IJSD_llEEESV_EEESL_S1S_NS1I_6fusion15FusionCallbacksIS1M_NS1T_17LinearCombinationISL_fSL_fLNS_15FloatRoundStyleE2EEESK_S1Q_JEEENSA_5SM1004TMEM4LOAD26SM100_TMEM_LOAD_16dp256b4xES13_NS14_INS15_ILi2ELi4ELi3EEES18_NSU_INSB_IJS19_S1O_EEENSB_IJS1O_SD_EEEEEEENSA_17SM75_U32x4_LDSM_NENSA_14SM90_TMA_STOREES27_NSA_17SM90_U32x4_STSM_NENSA_39AutoVectorizingCopyWithAssumedAlignmentILi128EEEEEEvvEEEEvNT_6ParamsE)
        /*0044*/ 	.word	0x00000008
.L_29:


//--------------------- .nv.compat                --------------------------
	.section	.nv.compat,"",@"SHT_CUDA_COMPAT_INFO"
	.align	4
        /*0000*/ 	.byte	0x02, 0x09, 0x01, 0x00, 0x02, 0x02, 0x02, 0x00, 0x02, 0x05, 0x05, 0x00, 0x03, 0x07, 0x01, 0x01
        /*0010*/ 	.byte	0x02, 0x03, 0x01, 0x00, 0x02, 0x06, 0x01, 0x00, 0x04, 0x0b, 0x08, 0x00, 0x09, 0x00, 0x00, 0x00
        /*0020*/ 	.byte	0x00, 0x00, 0x00, 0x00


//--------------------- .nv.info._ZN7cutlass13device_kernelINS_4conv6kernel13ConvUniversalINS1_16ConvProblemShapeILNS1_8OperatorE2ELi2EEENS1_10collective14CollectiveConvINS1_47MainloopSm100TmaUmmaWarpSpecializedImplicitGemmILS5_2ELi8ELi2ELi1ELi2EN4cute5tupleIJNSA_1CILi1EEESD_SD_EEEEENSB_IJNSC_ILi64EEENSB_IJNSC_ILi128EEEEEENSB_IJSG_EEEEEENS_6half_tESL_NSA_8TiledMMAINSA_8MMA_AtomIJNSA_20SM100_MMA_F16BF16_SSISL_SL_fLi64ELi128ELNSA_4UMMA5MajorE1ELSQ_1ELNSP_7ScaleInE0ELSR_0EEEEEENSA_6LayoutISE_NSB_IJNSC_ILi0EEESV_SV_EEEEENSB_IJNSA_10UnderscoreESY_SY_EEEEENS7_6detail27Sm100ImplicitGemmTileTraitsINSA_13SM90_TMA_LOADENSA_14ComposedLayoutINSA_7SwizzleILi3ELi4ELi3EEENSA_18smem_ptr_flag_bitsILi16EEENSU_INSB_IJSG_NSC_ILi8EEEEEENSB_IJSD_SG_EEEEEEEvEENS12_INSA_20SM90_TMA_LOAD_IM2COLES1D_vEEEENS_8epilogue10collective18CollectiveEpilogueINS1I_23Sm100TmaWarpSpecializedILi4ELi2ELi16ELb1ELb0EEEJSK_NSB_IJNSU_ISG_SD_EENSU_INSC_ILi32EEESD_EEEEESL_NSB_IJlNSB_IJSD_llEEESV_EEESL_S1S_NS1I_6fusion15FusionCallbacksIS1M_NS1T_17LinearCombinationISL_fSL_fLNS_15FloatRoundStyleE2EEESK_S1Q_JEEENSA_5SM1004TMEM4LOAD26SM100_TMEM_LOAD_16dp256b4xES13_NS14_INS15_ILi2ELi4ELi3EEES18_NSU_INSB_IJS19_S1O_EEENSB_IJS1O_SD_EEEEEEENSA_17SM75_U32x4_LDSM_NENSA_14SM90_TMA_STOREES27_NSA_17SM90_U32x4_STSM_NENSA_39AutoVectorizingCopyWithAssumedAlignmentILi128EEEEEEvvEEEEvNT_6ParamsE --------------------------
	.section	.nv.info._ZN7cutlass13device_kernelINS_4conv6kernel13ConvUniversalINS1_16ConvProblemShapeILNS1_8OperatorE2ELi2EEENS1_10collective14CollectiveConvINS1_47MainloopSm100TmaUmmaWarpSpecializedImplicitGemmILS5_2ELi8ELi2ELi1ELi2EN4cute5tupleIJNSA_1CILi1EEESD_SD_EEEEENSB_IJNSC_ILi64EEENSB_IJNSC_ILi128EEEEEENSB_IJSG_EEEEEENS_6half_tESL_NSA_8TiledMMAINSA_8MMA_AtomIJNSA_20SM100_MMA_F16BF16_SSISL_SL_fLi64ELi128ELNSA_4UMMA5MajorE1ELSQ_1ELNSP_7ScaleInE0ELSR_0EEEEEENSA_6LayoutISE_NSB_IJNSC_ILi0EEESV_SV_EEEEENSB_IJNSA_10UnderscoreESY_SY_EEEEENS7_6detail27Sm100ImplicitGemmTileTraitsINSA_13SM90_TMA_LOADENSA_14ComposedLayoutINSA_7SwizzleILi3ELi4ELi3EEENSA_18smem_ptr_flag_bitsILi16EEENSU_INSB_IJSG_NSC_ILi8EEEEEENSB_IJSD_SG_EEEEEEEvEENS12_INSA_20SM90_TMA_LOAD_IM2COLES1D_vEEEENS_8epilogue10collective18CollectiveEpilogueINS1I_23Sm100TmaWarpSpecializedILi4ELi2ELi16ELb1ELb0EEEJSK_NSB_IJNSU_ISG_SD_EENSU_INSC_ILi32EEESD_EEEEESL_NSB_IJlNSB_IJSD_llEEESV_EEESL_S1S_NS1I_6fusion15FusionCallbacksIS1M_NS1T_17LinearCombinationISL_fSL_fLNS_15FloatRoundStyleE2EEESK_S1Q_JEEENSA_5SM1004TMEM4LOAD26SM100_TMEM_LOAD_16dp256b4xES13_NS14_INS15_ILi2ELi4ELi3EEES18_NSU_INSB_IJS19_S1O_EEENSB_IJS1O_SD_EEEEEEENSA_17SM75_U32x4_LDSM_NENSA_14SM90_TMA_STOREES27_NSA_17SM90_U32x4_STSM_NENSA_39AutoVectorizingCopyWithAssumedAlignmentILi128EEEEEEvvEEEEvNT_6ParamsE,"",@"SHT_CUDA_INFO"
	.sectionflags	@""
	.align	4


	//----- nvinfo : EIATTR_CUDA_API_VERSION
	.align		4
        /*0000*/ 	.byte	0x04, 0x37
        /*0002*/ 	.short	(.L_31 - .L_30)
.L_30:
        /*0004*/ 	.word	0x00000082


	//----- nvinfo : EIATTR_KPARAM_INFO
	.align		4
.L_31:
        /*0008*/ 	.byte	0x04, 0x17
        /*000a*/ 	.short	(.L_33 - .L_32)
.L_32:
        /*000c*/ 	.word	0x00000000
        /*0010*/ 	.short	0x0000
        /*0012*/ 	.short	0x0000
        /*0014*/ 	.byte	0x00, 0xf0, 0x01, 0x20


	//----- nvinfo : EIATTR_AT_ENTRY_FRAGMENTS
	.align		4
.L_33:
        /*0018*/ 	.byte	0x04, 0x4f
        /*001a*/ 	.short	(.L_35 - .L_34)


	//   ....[0]....
.L_34:
        /*001c*/ 	.word	0x00000006


	//----- nvinfo : EIATTR_RESERVED_SMEM_USED
	.align		4
.L_35:
        /*0020*/ 	.byte	0x01, 0x41
	.zero		2


	//----- nvinfo : EIATTR_SPARSE_MMA_MASK
	.align		4
        /*0024*/ 	.byte	0x03, 0x50
        /*0026*/ 	.short	0x0000


	//----- nvinfo : EIATTR_TCGEN05_1CTA_USED
	.align		4
        /*0028*/ 	.byte	0x01, 0x51
	.zero		2


	//----- nvinfo : EIATTR_MAXREG_COUNT
	.align		4
        /*002c*/ 	.byte	0x03, 0x1b
        /*002e*/ 	.short	0x00ff


	//----- nvinfo : EIATTR_NUM_BARRIERS
	.align		4
        /*0030*/ 	.byte	0x02, 0x4c
        /*0032*/ 	.byte	0x07
	.zero		1


	//----- nvinfo : EIATTR_EXTERNS
	.align		4
        /*0034*/ 	.byte	0x04, 0x0f
        /*0036*/ 	.short	(.L_37 - .L_36)


	//   ....[0]....
	.align		4
.L_36:
        /*0038*/ 	.word	index@(__assertfail)


	//----- nvinfo : EIATTR_MERCURY_ISA_VERSION
	.align		4
.L_37:
        /*003c*/ 	.byte	0x03, 0x5f
        /*003e*/ 	.short	0x0101


	//----- nvinfo : EIATTR_INT_WARP_WIDE_INSTR_OFFSETS
	.align		4
        /*0040*/ 	.byte	0x04, 0x31
        /*0042*/ 	.short	(.L_39 - .L_38)


	//   ....[0]....
.L_38:
        /*0044*/ 	.word	0x00003fa0


	//   ....[1]....
        /*0048*/ 	.word	0x00003fc0


	//   ....[2]....
        /*004c*/ 	.word	0x00003ff0


	//   ....[3]....
        /*0050*/ 	.word	0x00005020


	//   ....[4]....
        /*0054*/ 	.word	0x00005080


	//   ....[5]....
        /*0058*/ 	.word	0x00005160


	//   ....[6]....
        /*005c*/ 	.word	0x000051e0


	//   ....[7]....
        /*0060*/ 	.word	0x000052e0


	//   ....[8]....
        /*0064*/ 	.word	0x00005360


	//   ....[9]....
        /*0068*/ 	.word	0x00005490


	//   ....[10]....
        /*006c*/ 	.word	0x00005540


	//----- nvinfo : EIATTR_COOP_GROUP_MASK_REGIDS
	.align		4
.L_39:
        /*0070*/ 	.byte	0x04, 0x29
        /*0072*/ 	.short	(.L_41 - .L_40)


	//   ....[0]....
.L_40:
        /*0074*/ 	.word	0xffffffff


	//   ....[1]....
        /*0078*/ 	.word	0xffffffff


	//   ....[2]....
        /*007c*/ 	.word	0xffffffff


	//   ....[3]....
        /*0080*/ 	.word	0xffffffff


	//   ....[4]....
        /*0084*/ 	.word	0xffffffff


	//   ....[5]....
        /*0088*/ 	.word	0xffffffff


	//   ....[6]....
        /*008c*/ 	.word	0xffffffff


	//   ....[7]....
        /*0090*/ 	.word	0xffffffff


	//   ....[8]....
        /*0094*/ 	.word	0xffffffff


	//   ....[9]....
        /*0098*/ 	.word	0xffffffff


	//   ....[10]....
        /*009c*/ 	.word	0xffffffff


	//   ....[11]....
        /*00a0*/ 	.word	0xffffffff


	//----- nvinfo : EIATTR_COOP_GROUP_INSTR_OFFSETS
	.align		4
.L_41:
        /*00a4*/ 	.byte	0x04, 0x28
        /*00a6*/ 	.short	(.L_43 - .L_42)


	//   ....[0]....
.L_42:
        /*00a8*/ 	.word	0x00000090


	//   ....[1]....
        /*00ac*/ 	.word	0x00000500


	//   ....[2]....
        /*00b0*/ 	.word	0x000006f0


	//   ....[3]....
        /*00b4*/ 	.word	0x00000890


	//   ....[4]....
        /*00b8*/ 	.word	0x00000990


	//   ....[5]....
        /*00bc*/ 	.word	0x00000ae0


	//   ....[6]....
        /*00c0*/ 	.word	0x00002430


	//   ....[7]....
        /*00c4*/ 	.word	0x00003300


	//   ....[8]....
        /*00c8*/ 	.word	0x00003510


	//   ....[9]....
        /*00cc*/ 	.word	0x00003540


	//   ....[10]....
        /*00d0*/ 	.word	0x00003e80


	//   ....[11]....
        /*00d4*/ 	.word	0x000040c0


	//----- nvinfo : EIATTR_VRC_CTA_INIT_COUNT
	.align		4
.L_43:
        /*00d8*/ 	.byte	0x02, 0x4a
        /*00da*/ 	.byte	0x80
	.zero		1


	//----- nvinfo : EIATTR_SYSCALL_OFFSETS
	.align		4
        /*00dc*/ 	.byte	0x04, 0x46
        /*00de*/ 	.short	(.L_45 - .L_44)


	//   ....[0]....
.L_44:
        /*00e0*/ 	.word	0x000065d0


	//   ....[1]....
        /*00e4*/ 	.word	0x000066c0


	//   ....[2]....
        /*00e8*/ 	.word	0x00006df0


	//   ....[3]....
        /*00ec*/ 	.word	0x000076b0


	//   ....[4]....
        /*00f0*/ 	.word	0x00007f20


	//   ....[5]....
        /*00f4*/ 	.word	0x00008770


	//----- nvinfo : EIATTR_MBARRIER_INSTR_OFFSETS
	.align		4
.L_45:
        /*00f8*/ 	.byte	0x04, 0x39
        /*00fa*/ 	.short	(.L_47 - .L_46)


	//   ....[0]....
.L_46:
        /*00fc*/ 	.word	0x000005e0
        /*0100*/ 	.word	0x000000ff
        /*0104*/ 	.word	0x00000000
        /*0108*/ 	.short	0x0100
        /*010a*/ 	.byte	0x04
	.zero		1


	//   ....[1]....
        /*010c*/ 	.word	0x000005f0
        /*0110*/ 	.word	0x000000ff
        /*0114*/ 	.word	0x00000040
        /*0118*/ 	.short	0x0100
        /*011a*/ 	.byte	0x04
	.zero		1


	//   ....[2]....
        /*011c*/ 	.word	0x00000600
        /*0120*/ 	.word	0x000000ff
        /*0124*/ 	.word	0x00000008
        /*0128*/ 	.short	0x0100
        /*012a*/ 	.byte	0x04
	.zero		1


	//   ....[3]....
        /*012c*/ 	.word	0x00000610
        /*0130*/ 	.word	0x000000ff
        /*0134*/ 	.word	0x00000048
        /*0138*/ 	.short	0x0100
        /*013a*/ 	.byte	0x04
	.zero		1


	//   ....[4]....
        /*013c*/ 	.word	0x00000620
        /*0140*/ 	.word	0x000000ff
        /*0144*/ 	.word	0x00000010
        /*0148*/ 	.short	0x0100
        /*014a*/ 	.byte	0x04
	.zero		1


	//   ....[5]....
        /*014c*/ 	.word	0x00000630
        /*0150*/ 	.word	0x000000ff
        /*0154*/ 	.word	0x00000050
        /*0158*/ 	.short	0x0100
        /*015a*/ 	.byte	0x04
	.zero		1


	//   ....[6]....
        /*015c*/ 	.word	0x00000640
        /*0160*/ 	.word	0x000000ff
        /*0164*/ 	.word	0x00000018
        /*0168*/ 	.short	0x0100
        /*016a*/ 	.byte	0x04
	.zero		1


	//   ....[7]....
        /*016c*/ 	.word	0x00000650
        /*0170*/ 	.word	0x000000ff
        /*0174*/ 	.word	0x00000058
        /*0178*/ 	.short	0x0100
        /*017a*/ 	.byte	0x04
	.zero		1


	//   ....[8]....
        /*017c*/ 	.word	0x00000660
        /*0180*/ 	.word	0x000000ff
        /*0184*/ 	.word	0x00000020
        /*0188*/ 	.short	0x0100
        /*018a*/ 	.byte	0x04
	.zero		1


	//   ....[9]....
        /*018c*/ 	.word	0x00000670
        /*0190*/ 	.word	0x000000ff
        /*0194*/ 	.word	0x00000060
        /*0198*/ 	.short	0x0100
        /*019a*/ 	.byte	0x04
	.zero		1


	//   ....[10]....
        /*019c*/ 	.word	0x00000680
        /*01a0*/ 	.word	0x000000ff
        /*01a4*/ 	.word	0x00000028
        /*01a8*/ 	.short	0x0100
        /*01aa*/ 	.byte	0x04
	.zero		1


	//   ....[11]....
        /*01ac*/ 	.word	0x00000690
        /*01b0*/ 	.word	0x000000ff
        /*01b4*/ 	.word	0x00000068
        /*01b8*/ 	.short	0x0100
        /*01ba*/ 	.byte	0x04
	.zero		1


	//   ....[12]....
        /*01bc*/ 	.word	0x000006a0
        /*01c0*/ 	.word	0x000000ff
        /*01c4*/ 	.word	0x00000030
        /*01c8*/ 	.short	0x0100
        /*01ca*/ 	.byte	0x04
	.zero		1


	//   ....[13]....
        /*01cc*/ 	.word	0x000006b0
        /*01d0*/ 	.word	0x000000ff
        /*01d4*/ 	.word	0x00000070
        /*01d8*/ 	.short	0x0100
        /*01da*/ 	.byte	0x04
	.zero		1


	//   ....[14]....
        /*01dc*/ 	.word	0x000006c0
        /*01e0*/ 	.word	0x000000ff
        /*01e4*/ 	.word	0x00000038
        /*01e8*/ 	.short	0x0100
        /*01ea*/ 	.byte	0x04
	.zero		1


	//   ....[15]....
        /*01ec*/ 	.word	0x000006d0
        /*01f0*/ 	.word	0x000000ff
        /*01f4*/ 	.word	0x00000078
        /*01f8*/ 	.short	0x0100
        /*01fa*/ 	.byte	0x04
	.zero		1


	//   ....[16]....
        /*01fc*/ 	.word	0x00000800
        /*0200*/ 	.word	0x000000ff
        /*0204*/ 	.word	0x00000080
        /*0208*/ 	.short	0x0100
        /*020a*/ 	.byte	0x04
	.zero		1


	//   ....[17]....
        /*020c*/ 	.word	0x00000810
        /*0210*/ 	.word	0x000000ff
        /*0214*/ 	.word	0x000000a0
        /*0218*/ 	.short	0x0100
        /*021a*/ 	.byte	0x04
	.zero		1


	//   ....[18]....
        /*021c*/ 	.word	0x00000820
        /*0220*/ 	.word	0x000000ff
        /*0224*/ 	.word	0x00000088
        /*0228*/ 	.short	0x0100
        /*022a*/ 	.byte	0x04
	.zero		1


	//   ....[19]....
        /*022c*/ 	.word	0x00000830
        /*0230*/ 	.word	0x000000ff
        /*0234*/ 	.word	0x000000a8
        /*0238*/ 	.short	0x0100
        /*023a*/ 	.byte	0x04
	.zero		1


	//   ....[20]....
        /*023c*/ 	.word	0x00000840
        /*0240*/ 	.word	0x000000ff
        /*0244*/ 	.word	0x00000090
        /*0248*/ 	.short	0x0100
        /*024a*/ 	.byte	0x04
	.zero		1


	//   ....[21]....
        /*024c*/ 	.word	0x00000850
        /*0250*/ 	.word	0x000000ff
        /*0254*/ 	.word	0x000000b0
        /*0258*/ 	.short	0x0100
        /*025a*/ 	.byte	0x04
	.zero		1


	//   ....[22]....
        /*025c*/ 	.word	0x00000860
        /*0260*/ 	.word	0x000000ff
        /*0264*/ 	.word	0x00000098
        /*0268*/ 	.short	0x0100
        /*026a*/ 	.byte	0x04
	.zero		1


	//   ....[23]....
        /*026c*/ 	.word	0x00000870
        /*0270*/ 	.word	0x000000ff
        /*0274*/ 	.word	0x000000b8
        /*0278*/ 	.short	0x0100
        /*027a*/ 	.byte	0x04
	.zero		1


	//   ....[24]....
        /*027c*/ 	.word	0x00000960
        /*0280*/ 	.word	0x000000ff
        /*0284*/ 	.word	0x000000c0
        /*0288*/ 	.short	0x0100
        /*028a*/ 	.byte	0x06
	.zero		1


	//   ....[25]....
        /*028c*/ 	.word	0x00000970
        /*0290*/ 	.word	0x000000ff
        /*0294*/ 	.word	0x000000c8
        /*0298*/ 	.short	0x0100
        /*029a*/ 	.byte	0x06
	.zero		1


	//   ....[26]....
        /*029c*/ 	.word	0x00000ab0
        /*02a0*/ 	.word	0x000000ff
        /*02a4*/ 	.word	0x000000d0
        /*02a8*/ 	.short	0x0100
        /*02aa*/ 	.byte	0x06
	.zero		1


	//   ....[27]....
        /*02ac*/ 	.word	0x00000ac0
        /*02b0*/ 	.word	0x000000ff
        /*02b4*/ 	.word	0x000000d8
        /*02b8*/ 	.short	0x0100
        /*02ba*/ 	.byte	0x06
	.zero		1


	//   ....[28]....
        /*02bc*/ 	.word	0x00000c10
        /*02c0*/ 	.word	0x000000ff
        /*02c4*/ 	.word	0x000000e0
        /*02c8*/ 	.short	0x0100
        /*02ca*/ 	.byte	0x04
	.zero		1


	//   ....[29]....
        /*02cc*/ 	.word	0x00000c20
        /*02d0*/ 	.word	0x000000ff
        /*02d4*/ 	.word	0x000000f0
        /*02d8*/ 	.short	0x0100
        /*02da*/ 	.byte	0x04
	.zero		1


	//   ....[30]....
        /*02dc*/ 	.word	0x00000c30
        /*02e0*/ 	.word	0x000000ff
        /*02e4*/ 	.word	0x000000e8
        /*02e8*/ 	.short	0x0100
        /*02ea*/ 	.byte	0x04
	.zero		1


	//   ....[31]....
        /*02ec*/ 	.word	0x00000c40
        /*02f0*/ 	.word	0x000000ff
        /*02f4*/ 	.word	0x000000f8
        /*02f8*/ 	.short	0x0100
        /*02fa*/ 	.byte	0x04
	.zero		1


	//   ....[32]....
        /*02fc*/ 	.word	0x000017f0
        /*0300*/ 	.word	0x000000ff
        /*0304*/ 	.word	0x00000040
        /*0308*/ 	.short	0x010a
        /*030a*/ 	.byte	0x07
	.zero		1


	//   ....[33]....
        /*030c*/ 	.word	0x00001b30
        /*0310*/ 	.word	0x000000ff
        /*0314*/ 	.word	0x00000040
        /*0318*/ 	.short	0x010a
        /*031a*/ 	.byte	0x29
	.zero		1


	//   ....[34]....
        /*031c*/ 	.word	0x00001ca0
        /*0320*/ 	.word	0x000000ff
        /*0324*/ 	.word	0x00000040
        /*0328*/ 	.short	0x010a
        /*032a*/ 	.byte	0x08
	.zero		1


	//   ....[35]....
        /*032c*/ 	.word	0x00001f00
        /*0330*/ 	.word	0x000000ff
        /*0334*/ 	.word	0x000000c8
        /*0338*/ 	.short	0x0101
        /*033a*/ 	.byte	0x1f
	.zero		1


	//   ....[36]....
        /*033c*/ 	.word	0x00001f30
        /*0340*/ 	.word	0x000000ff
        /*0344*/ 	.word	0x00000040
        /*0348*/ 	.short	0x010a
        /*034a*/ 	.byte	0x04
	.zero		1


	//   ....[37]....
        /*034c*/ 	.word	0x00002080
        /*0350*/ 	.word	0x000000ff
        /*0354*/ 	.word	0x00000040
        /*0358*/ 	.short	0x010a
        /*035a*/ 	.byte	0x21
	.zero		1


	//   ....[38]....
        /*035c*/ 	.word	0x000021f0
        /*0360*/ 	.word	0x000000ff
        /*0364*/ 	.word	0x00000040
        /*0368*/ 	.short	0x010a
        /*036a*/ 	.byte	0x08
	.zero		1


	//   ....[39]....
        /*036c*/ 	.word	0x00002440
        /*0370*/ 	.word	0x000000ff
        /*0374*/ 	.word	0x000000d0
        /*0378*/ 	.short	0x010a
        /*037a*/ 	.byte	0x1f
	.zero		1


	//   ....[40]....
        /*037c*/ 	.word	0x00002500
        /*0380*/ 	.word	0x000000ff
        /*0384*/ 	.word	0x00000000
        /*0388*/ 	.short	0x0101
        /*038a*/ 	.byte	0x04
	.zero		1


	//   ....[41]....
        /*038c*/ 	.word	0x00002af0
        /*0390*/ 	.word	0x000000ff
        /*0394*/ 	.word	0x00000000
        /*0398*/ 	.short	0x010a
        /*039a*/ 	.byte	0x04
	.zero		1


	//   ....[42]....
        /*039c*/ 	.word	0x00002b90
        /*03a0*/ 	.word	0x000000ff
        /*03a4*/ 	.word	0x00000000
        /*03a8*/ 	.short	0x010a
        /*03aa*/ 	.byte	0x05
	.zero		1


	//   ....[43]....
        /*03ac*/ 	.word	0x00002c30
        /*03b0*/ 	.word	0x000000ff
        /*03b4*/ 	.word	0x00000000
        /*03b8*/ 	.short	0x010a
        /*03ba*/ 	.byte	0x05
	.zero		1


	//   ....[44]....
        /*03bc*/ 	.word	0x00002cd0
        /*03c0*/ 	.word	0x000000ff
        /*03c4*/ 	.word	0x00000000
        /*03c8*/ 	.short	0x010a
        /*03ca*/ 	.byte	0x05
	.zero		1


	//   ....[45]....
        /*03cc*/ 	.word	0x00002d70
        /*03d0*/ 	.word	0x000000ff
        /*03d4*/ 	.word	0x00000000
        /*03d8*/ 	.short	0x010a
        /*03da*/ 	.byte	0x05
	.zero		1


	//   ....[46]....
        /*03dc*/ 	.word	0x00002e10
        /*03e0*/ 	.word	0x000000ff
        /*03e4*/ 	.word	0x00000000
        /*03e8*/ 	.short	0x010a
        /*03ea*/ 	.byte	0x05
	.zero		1


	//   ....[47]....
        /*03ec*/ 	.word	0x00002eb0
        /*03f0*/ 	.word	0x000000ff
        /*03f4*/ 	.word	0x00000000
        /*03f8*/ 	.short	0x010a
        /*03fa*/ 	.byte	0x05
	.zero		1


	//   ....[48]....
        /*03fc*/ 	.word	0x00002f60
        /*0400*/ 	.word	0x00000000
        /*0404*/ 	.word	0x00000000
        /*0408*/ 	.short	0x010a
        /*040a*/ 	.byte	0xff
	.zero		1


	//   ....[49]....
        /*040c*/ 	.word	0x000030b0
        /*0410*/ 	.word	0x000000ff
        /*0414*/ 	.word	0x000000d8
        /*0418*/ 	.short	0x010a
        /*041a*/ 	.byte	0x04
	.zero		1


	//   ....[50]....
        /*041c*/ 	.word	0x00003150
        /*0420*/ 	.word	0x000000ff
        /*0424*/ 	.word	0x000000d0
        /*0428*/ 	.short	0x010a
        /*042a*/ 	.byte	0x04
	.zero		1


	//   ....[51]....
        /*042c*/ 	.word	0x000031f0
        /*0430*/ 	.word	0x000000ff
        /*0434*/ 	.word	0x00000000
        /*0438*/ 	.short	0x0101
        /*043a*/ 	.byte	0x05
	.zero		1


	//   ....[52]....
        /*043c*/ 	.word	0x00003230
        /*0440*/ 	.word	0x000000ff
        /*0444*/ 	.word	0x000000d8
        /*0448*/ 	.short	0x0106
        /*044a*/ 	.byte	0x04
	.zero		1


	//   ....[53]....
        /*044c*/ 	.word	0x00003270
        /*0450*/ 	.word	0x00000000
        /*0454*/ 	.word	0x000000d8
        /*0458*/ 	.short	0x010a
        /*045a*/ 	.byte	0xff
	.zero		1


	//   ....[54]....
        /*045c*/ 	.word	0x000037c0
        /*0460*/ 	.word	0x000000ff
        /*0464*/ 	.word	0x000000d0
        /*0468*/ 	.short	0x010a
        /*046a*/ 	.byte	0x15
	.zero		1


	//   ....[55]....
        /*046c*/ 	.word	0x00003870
        /*0470*/ 	.word	0x000000ff
        /*0474*/ 	.word	0x00000000
        /*0478*/ 	.short	0x0101
        /*047a*/ 	.byte	0x23
	.zero		1


	//   ....[56]....
        /*047c*/ 	.word	0x00003880
        /*0480*/ 	.word	0x000000ff
        /*0484*/ 	.word	0x000000f0
        /*0488*/ 	.short	0x010a
        /*048a*/ 	.byte	0x19
	.zero		1


	//   ....[57]....
        /*048c*/ 	.word	0x00003940
        /*0490*/ 	.word	0x000000ff
        /*0494*/ 	.word	0x00000000
        /*0498*/ 	.short	0x010a
        /*049a*/ 	.byte	0x04
	.zero		1


	//   ....[58]....
        /*049c*/ 	.word	0x000039a0
        /*04a0*/ 	.word	0x000000ff
        /*04a4*/ 	.word	0x00000000
        /*04a8*/ 	.short	0x010a
        /*04aa*/ 	.byte	0x11
	.zero		1


	//   ....[59]....
        /*04ac*/ 	.word	0x00003af0
        /*04b0*/ 	.word	0x000000ff
        /*04b4*/ 	.word	0x00000000
        /*04b8*/ 	.short	0x010a
        /*04ba*/ 	.byte	0x04
	.zero		1


	//   ....[60]....
        /*04bc*/ 	.word	0x00003dd0
        /*04c0*/ 	.word	0x000000ff
        /*04c4*/ 	.word	0x00000000
        /*04c8*/ 	.short	0x010a
        /*04ca*/ 	.byte	0x04
	.zero		1


	//   ....[61]....
        /*04cc*/ 	.word	0x00003e60
        /*04d0*/ 	.word	0x000000ff
        /*04d4*/ 	.word	0x00000000
        /*04d8*/ 	.short	0x010a
        /*04da*/ 	.byte	0x04
	.zero		1


	//   ....[62]....
        /*04dc*/ 	.word	0x00004550
        /*04e0*/ 	.word	0x000000ff
        /*04e4*/ 	.word	0x000000d0
        /*04e8*/ 	.short	0x010a
        /*04ea*/ 	.byte	0x1f
	.zero		1


	//   ....[63]....
        /*04ec*/ 	.word	0x000045e0
        /*04f0*/ 	.word	0x000000ff
        /*04f4*/ 	.word	0x00000000
        /*04f8*/ 	.short	0x0101
        /*04fa*/ 	.byte	0x38
	.zero		1


	//   ....[64]....
        /*04fc*/ 	.word	0x00004b10
        /*0500*/ 	.word	0x000000ff
        /*0504*/ 	.word	0x000000c8
        /*0508*/ 	.short	0x010a
        /*050a*/ 	.byte	0x1f
	.zero		1


	//   ....[65]....
        /*050c*/ 	.word	0x00004fc0
        /*0510*/ 	.word	0x000000ff
        /*0514*/ 	.word	0x000000a0
        /*0518*/ 	.short	0x010a
        /*051a*/ 	.byte	0x1f
	.zero		1


	//   ....[66]....
        /*051c*/ 	.word	0x00005110
        /*0520*/ 	.word	0x000000ff
        /*0524*/ 	.word	0x00000080
        /*0528*/ 	.short	0x010b
        /*052a*/ 	.byte	0x1f
	.zero		1


	//   ....[67]....
        /*052c*/ 	.word	0x00005120
        /*0530*/ 	.word	0x000000ff
        /*0534*/ 	.word	0x00000000
        /*0538*/ 	.short	0x0101
        /*053a*/ 	.byte	0x3d
	.zero		1


	//   ....[68]....
        /*053c*/ 	.word	0x00005130
        /*0540*/ 	.word	0x000000ff
        /*0544*/ 	.word	0x000000a8
        /*0548*/ 	.short	0x010a
        /*054a*/ 	.byte	0x1f
	.zero		1


	//   ....[69]....
        /*054c*/ 	.word	0x00005290
        /*0550*/ 	.word	0x000000ff
        /*0554*/ 	.word	0x00000088
        /*0558*/ 	.short	0x010b
        /*055a*/ 	.byte	0x1f
	.zero		1


	//   ....[70]....
        /*055c*/ 	.word	0x000052a0
        /*0560*/ 	.word	0x000000ff
        /*0564*/ 	.word	0x00000000
        /*0568*/ 	.short	0x0101
        /*056a*/ 	.byte	0x3c
	.zero		1


	//   ....[71]....
        /*056c*/ 	.word	0x000052b0
        /*0570*/ 	.word	0x000000ff
        /*0574*/ 	.word	0x000000b0
        /*0578*/ 	.short	0x010a
        /*057a*/ 	.byte	0x1f
	.zero		1


	//   ....[72]....
        /*057c*/ 	.word	0x00005410
        /*0580*/ 	.word	0x000000ff
        /*0584*/ 	.word	0x00000090
        /*0588*/ 	.short	0x010b
        /*058a*/ 	.byte	0x1f
	.zero		1


	//   ....[73]....
        /*058c*/ 	.word	0x00005420
        /*0590*/ 	.word	0x000000ff
        /*0594*/ 	.word	0x00000000
        /*0598*/ 	.short	0x0101
        /*059a*/ 	.byte	0x3b
	.zero		1


	//   ....[74]....
        /*059c*/ 	.word	0x00005440
        /*05a0*/ 	.word	0x000000ff
        /*05a4*/ 	.word	0x000000b8
        /*05a8*/ 	.short	0x010a
        /*05aa*/ 	.byte	0x1f
	.zero		1


	//   ....[75]....
        /*05ac*/ 	.word	0x00005620
        /*05b0*/ 	.word	0x000000ff
        /*05b4*/ 	.word	0x00000098
        /*05b8*/ 	.short	0x010b
        /*05ba*/ 	.byte	0x1f
	.zero		1


	//   ....[76]....
        /*05bc*/ 	.word	0x00005630
        /*05c0*/ 	.word	0x000000ff
        /*05c4*/ 	.word	0x00000000
        /*05c8*/ 	.short	0x0101
        /*05ca*/ 	.byte	0x3a
	.zero		1


	//   ....[77]....
        /*05cc*/ 	.word	0x00005660
        /*05d0*/ 	.word	0x000000ff
        /*05d4*/ 	.word	0x000000a0
        /*05d8*/ 	.short	0x010a
        /*05da*/ 	.byte	0x1f
	.zero		1


	//   ....[78]....
        /*05dc*/ 	.word	0x00005680
        /*05e0*/ 	.word	0x000000ff
        /*05e4*/ 	.word	0x000000a8
        /*05e8*/ 	.short	0x010a
        /*05ea*/ 	.byte	0x1f
	.zero		1


	//   ....[79]....
        /*05ec*/ 	.word	0x000056a0
        /*05f0*/ 	.word	0x000000ff
        /*05f4*/ 	.word	0x000000b0
        /*05f8*/ 	.short	0x010a
        /*05fa*/ 	.byte	0x1f
	.zero		1


	//   ....[80]....
        /*05fc*/ 	.word	0x000056e0
        /*0600*/ 	.word	0x00000000
        /*0604*/ 	.word	0x000000b8
        /*0608*/ 	.short	0x010a
        /*060a*/ 	.byte	0xff
	.zero		1


	//   ....[81]....
        /*060c*/ 	.word	0x00005a80
        /*0610*/ 	.word	0x000000ff
        /*0614*/ 	.word	0x000000d0
        /*0618*/ 	.short	0x010a
        /*061a*/ 	.byte	0x30
	.zero		1


	//   ....[82]....
        /*061c*/ 	.word	0x00005b50
        /*0620*/ 	.word	0x000000ff
        /*0624*/ 	.word	0x00000000
        /*0628*/ 	.short	0x0101
        /*062a*/ 	.byte	0x04
	.zero		1


	//   ....[83]....
        /*062c*/ 	.word	0x00006b30
        /*0630*/ 	.word	0x000000ff
        /*0634*/ 	.word	0x00000080
        /*0638*/ 	.short	0x010a
        /*063a*/ 	.byte	0x30
	.zero		1


	//   ....[84]....
        /*063c*/ 	.word	0x00006b50
        /*0640*/ 	.word	0x00000043
        /*0644*/ 	.word	0x000000e0
        /*0648*/ 	.short	0x010a
        /*064a*/ 	.byte	0xff
	.zero		1


	//   ....[85]....
        /*064c*/ 	.word	0x00006c10
        /*0650*/ 	.word	0x000000ff
        /*0654*/ 	.word	0x00000080
        /*0658*/ 	.short	0x010a
        /*065a*/ 	.byte	0x30
	.zero		1


	//   ....[86]....
        /*065c*/ 	.word	0x00006cd0
        /*0660*/ 	.word	0x00000043
        /*0664*/ 	.word	0x000000e0
        /*0668*/ 	.short	0x010a
        /*066a*/ 	.byte	0xff
	.zero		1


	//   ....[87]....
        /*066c*/ 	.word	0x00007420
        /*0670*/ 	.word	0x00000000
        /*0674*/ 	.word	0x00000000
        /*0678*/ 	.short	0x0101
        /*067a*/ 	.byte	0xff
	.zero		1


	//   ....[88]....
        /*067c*/ 	.word	0x00007430
        /*0680*/ 	.word	0x00000004
        /*0684*/ 	.word	0x00000080
        /*0688*/ 	.short	0x010a
        /*068a*/ 	.byte	0xff
	.zero		1


	//   ....[89]....
        /*068c*/ 	.word	0x000074e0
        /*0690*/ 	.word	0x00000004
        /*0694*/ 	.word	0x00000080
        /*0698*/ 	.short	0x010a
        /*069a*/ 	.byte	0xff
	.zero		1


	//   ....[90]....
        /*069c*/ 	.word	0x00007c90
        /*06a0*/ 	.word	0x00000000
        /*06a4*/ 	.word	0x00000000
        /*06a8*/ 	.short	0x0101
        /*06aa*/ 	.byte	0xff
	.zero		1


	//   ....[91]....
        /*06ac*/ 	.word	0x00007cb0
        /*06b0*/ 	.word	0x00000002
        /*06b4*/ 	.word	0x00000080
        /*06b8*/ 	.short	0x010a
        /*06ba*/ 	.byte	0xff
	.zero		1


	//   ....[92]....
        /*06bc*/ 	.word	0x00007d50
        /*06c0*/ 	.word	0x00000002
        /*06c4*/ 	.word	0x00000080
        /*06c8*/ 	.short	0x010a
        /*06ca*/ 	.byte	0xff
	.zero		1


	//   ....[93]....
        /*06cc*/ 	.word	0x000084f0
        /*06d0*/ 	.word	0x00000000
        /*06d4*/ 	.word	0x00000000
        /*06d8*/ 	.short	0x0101
        /*06da*/ 	.byte	0xff
	.zero		1


	//   ....[94]....
        /*06dc*/ 	.word	0x00008510
        /*06e0*/ 	.word	0x00000003
        /*06e4*/ 	.word	0x00000080
        /*06e8*/ 	.short	0x010a
        /*06ea*/ 	.byte	0xff
	.zero		1


	//   ....[95]....
        /*06ec*/ 	.word	0x000085b0
        /*06f0*/ 	.word	0x00000003
        /*06f4*/ 	.word	0x00000080
        /*06f8*/ 	.short	0x010a
        /*06fa*/ 	.byte	0xff
	.zero		1


	//   ....[96]....
        /*06fc*/ 	.word	0x000089b0
        /*0700*/ 	.word	0x000000ff
        /*0704*/ 	.word	0x00000000
        /*0708*/ 	.short	0x0101
        /*070a*/ 	.byte	0x04
	.zero		1


	//   ....[97]....
        /*070c*/ 	.word	0x00008db0
        /*0710*/ 	.word	0x00000000
        /*0714*/ 	.word	0x00000000
        /*0718*/ 	.short	0x0101
        /*071a*/ 	.byte	0xff
	.zero		1


	//   ....[98]....
        /*071c*/ 	.word	0x00009030
        /*0720*/ 	.word	0x000000ff
        /*0724*/ 	.word	0x00000000
        /*0728*/ 	.short	0x0101
        /*072a*/ 	.byte	0x04
	.zero		1


	//   ....[99]....
        /*072c*/ 	.word	0x00009060
        /*0730*/ 	.word	0x00000000
        /*0734*/ 	.word	0x00000040
        /*0738*/ 	.short	0x010a
        /*073a*/ 	.byte	0xff
	.zero		1


	//   ....[100]....
        /*073c*/ 	.word	0x000090c0
        /*0740*/ 	.word	0x00000000
        /*0744*/ 	.word	0x00000040
        /*0748*/ 	.short	0x010a
        /*074a*/ 	.byte	0xff
	.zero		1


	//   ....[101]....
        /*074c*/ 	.word	0x00009120
        /*0750*/ 	.word	0x00000000
        /*0754*/ 	.word	0x000000d0
        /*0758*/ 	.short	0x010a
        /*075a*/ 	.byte	0xff
	.zero		1


	//   ....[102]....
        /*075c*/ 	.word	0x00009180
        /*0760*/ 	.word	0x00000000
        /*0764*/ 	.word	0x00000000
        /*0768*/ 	.short	0x010a
        /*076a*/ 	.byte	0xff
	.zero		1


	//   ....[103]....
        /*076c*/ 	.word	0x000091e0
        /*0770*/ 	.word	0x00000000
        /*0774*/ 	.word	0x00000000
        /*0778*/ 	.short	0x010a
        /*077a*/ 	.byte	0xff
	.zero		1


	//   ....[104]....
        /*077c*/ 	.word	0x00009240
        /*0780*/ 	.word	0x00000000
        /*0784*/ 	.word	0x00000000
        /*0788*/ 	.short	0x010a
        /*078a*/ 	.byte	0xff
	.zero		1


	//   ....[105]....
        /*078c*/ 	.word	0x000092a0
        /*0790*/ 	.word	0x00000000
        /*0794*/ 	.word	0x00000000
        /*0798*/ 	.short	0x010a
        /*079a*/ 	.byte	0xff
	.zero		1


	//   ....[106]....
        /*079c*/ 	.word	0x00009300
        /*07a0*/ 	.word	0x00000000
        /*07a4*/ 	.word	0x00000000
        /*07a8*/ 	.short	0x010a
        /*07aa*/ 	.byte	0xff
	.zero		1


	//   ....[107]....
        /*07ac*/ 	.word	0x00009360
        /*07b0*/ 	.word	0x00000000
        /*07b4*/ 	.word	0x00000000
        /*07b8*/ 	.short	0x010a
        /*07ba*/ 	.byte	0xff
	.zero		1


	//   ....[108]....
        /*07bc*/ 	.word	0x000093c0
        /*07c0*/ 	.word	0x00000000
        /*07c4*/ 	.word	0x00000000
        /*07c8*/ 	.short	0x010a
        /*07ca*/ 	.byte	0xff
	.zero		1


	//   ....[109]....
        /*07cc*/ 	.word	0x00009420
        /*07d0*/ 	.word	0x00000004
        /*07d4*/ 	.word	0x000000d8
        /*07d8*/ 	.short	0x010a
        /*07da*/ 	.byte	0xff
	.zero		1


	//   ....[110]....
        /*07dc*/ 	.word	0x00009480
        /*07e0*/ 	.word	0x00000004
        /*07e4*/ 	.word	0x000000d0
        /*07e8*/ 	.short	0x010a
        /*07ea*/ 	.byte	0xff
	.zero		1


	//   ....[111]....
        /*07ec*/ 	.word	0x000094e0
        /*07f0*/ 	.word	0x00000000
        /*07f4*/ 	.word	0x000000d0
        /*07f8*/ 	.short	0x010a
        /*07fa*/ 	.byte	0xff
	.zero		1


	//   ....[112]....
        /*07fc*/ 	.word	0x00009540
        /*0800*/ 	.word	0x00000000
        /*0804*/ 	.word	0x000000f0
        /*0808*/ 	.short	0x010a
        /*080a*/ 	.byte	0xff
	.zero		1


	//   ....[113]....
        /*080c*/ 	.word	0x000095a0
        /*0810*/ 	.word	0x00000000
        /*0814*/ 	.word	0x00000000
        /*0818*/ 	.short	0x010a
        /*081a*/ 	.byte	0xff
	.zero		1


	//   ....[114]....
        /*081c*/ 	.word	0x00009600
        /*0820*/ 	.word	0x00000000
        /*0824*/ 	.word	0x00000000
        /*0828*/ 	.short	0x010a
        /*082a*/ 	.byte	0xff
	.zero		1


	//   ....[115]....
        /*082c*/ 	.word	0x00009660
        /*0830*/ 	.word	0x00000000
        /*0834*/ 	.word	0x00000000
        /*0838*/ 	.short	0x010a
        /*083a*/ 	.byte	0xff
	.zero		1


	//   ....[116]....
        /*083c*/ 	.word	0x000096c0
        /*0840*/ 	.word	0x00000000
        /*0844*/ 	.word	0x000000d0
        /*0848*/ 	.short	0x010a
        /*084a*/ 	.byte	0xff
	.zero		1


	//   ....[117]....
        /*084c*/ 	.word	0x00009720
        /*0850*/ 	.word	0x00000003
        /*0854*/ 	.word	0x000000c8
        /*0858*/ 	.short	0x010a
        /*085a*/ 	.byte	0xff
	.zero		1


	//   ....[118]....
        /*085c*/ 	.word	0x00009780
        /*0860*/ 	.word	0x00000000
        /*0864*/ 	.word	0x000000a0
        /*0868*/ 	.short	0x010a
        /*086a*/ 	.byte	0xff
	.zero		1


	//   ....[119]....
        /*086c*/ 	.word	0x000097e0
        /*0870*/ 	.word	0x00000000
        /*0874*/ 	.word	0x000000a8
        /*0878*/ 	.short	0x010a
        /*087a*/ 	.byte	0xff
	.zero		1


	//   ....[120]....
        /*087c*/ 	.word	0x00009840
        /*0880*/ 	.word	0x00000000
        /*0884*/ 	.word	0x000000b0
        /*0888*/ 	.short	0x010a
        /*088a*/ 	.byte	0xff
	.zero		1


	//   ....[121]....
        /*088c*/ 	.word	0x000098a0
        /*0890*/ 	.word	0x00000000
        /*0894*/ 	.word	0x000000b8
        /*0898*/ 	.short	0x010a
        /*089a*/ 	.byte	0xff
	.zero		1


	//   ....[122]....
        /*089c*/ 	.word	0x00009900
        /*08a0*/ 	.word	0x00000000
        /*08a4*/ 	.word	0x000000a0
        /*08a8*/ 	.short	0x010a
        /*08aa*/ 	.byte	0xff
	.zero		1


	//   ....[123]....
        /*08ac*/ 	.word	0x00009960
        /*08b0*/ 	.word	0x00000000
        /*08b4*/ 	.word	0x000000a8
        /*08b8*/ 	.short	0x010a
        /*08ba*/ 	.byte	0xff
	.zero		1


	//   ....[124]....
        /*08bc*/ 	.word	0x000099c0
        /*08c0*/ 	.word	0x00000000
        /*08c4*/ 	.word	0x000000b0
        /*08c8*/ 	.short	0x010a
        /*08ca*/ 	.byte	0xff
	.zero		1


	//   ....[125]....
        /*08cc*/ 	.word	0x00009a20
        /*08d0*/ 	.word	0x00000000
        /*08d4*/ 	.word	0x000000d0
        /*08d8*/ 	.short	0x010a
        /*08da*/ 	.byte	0xff
	.zero		1


	//   ....[126]....
        /*08dc*/ 	.word	0x00009a80
        /*08e0*/ 	.word	0x00000002
        /*08e4*/ 	.word	0x00000080
        /*08e8*/ 	.short	0x010a
        /*08ea*/ 	.byte	0xff
	.zero		1


	//   ....[127]....
        /*08ec*/ 	.word	0x00009ad0
        /*08f0*/ 	.word	0x00000043
        /*08f4*/ 	.word	0x000000e0
        /*08f8*/ 	.short	0x010a
        /*08fa*/ 	.byte	0xff
	.zero		1


	//   ....[128]....
        /*08fc*/ 	.word	0x00009b20
        /*0900*/ 	.word	0x00000004
        /*0904*/ 	.word	0x00000080
        /*0908*/ 	.short	0x010a
        /*090a*/ 	.byte	0xff
	.zero		1


	//   ....[129]....
        /*090c*/ 	.word	0x00009b70
        /*0910*/ 	.word	0x00000002
        /*0914*/ 	.word	0x00000080
        /*0918*/ 	.short	0x010a
        /*091a*/ 	.byte	0xff
	.zero		1


	//   ....[130]....
        /*091c*/ 	.word	0x00009bc0
        /*0920*/ 	.word	0x00000003
        /*0924*/ 	.word	0x00000080
        /*0928*/ 	.short	0x010a
        /*092a*/ 	.byte	0xff
	.zero		1


	//----- nvinfo : EIATTR_NUM_MBARRIERS
	.align		4
.L_47:
        /*092c*/ 	.byte	0x03, 0x38
        /*092e*/ 	.short	0x0020


	//----- nvinfo : EIATTR_EXIT_INSTR_OFFSETS
	.align		4
        /*0930*/ 	.byte	0x04, 0x1c
        /*0932*/ 	.short	(.L_49 - .L_48)


	//   ....[0]....
.L_48:
        /*0934*/ 	.word	0x00002f90


	//   ....[1]....
        /*0938*/ 	.word	0x00003240


	//   ....[2]....
        /*093c*/ 	.word	0x000032a0


	//   ....[3]....
        /*0940*/ 	.word	0x000040d0


	//   ....[4]....
        /*0944*/ 	.word	0x00005710


	//   ....[5]....
        /*0948*/ 	.word	0x00005750


	//   ....[6]....
        /*094c*/ 	.word	0x00008f10


	//   ....[7]....
        /*0950*/ 	.word	0x00008f90


	//   ....[8]....
        /*0954*/ 	.word	0x00008fc0


	//   ....[9]....
        /*0958*/ 	.word	0x00009040


	//----- nvinfo : EIATTR_MAX_THREADS
	.align		4
.L_49:
        /*095c*/ 	.byte	0x04, 0x05
        /*095e*/ 	.short	(.L_51 - .L_50)
.L_50:
        /*0960*/ 	.word	0x00000100
        /*0964*/ 	.word	0x00000001
        /*0968*/ 	.word	0x00000001


	//----- nvinfo : EIATTR_CRS_STACK_SIZE
	.align		4
.L_51:
        /*096c*/ 	.byte	0x04, 0x1e
        /*096e*/ 	.short	(.L_53 - .L_52)
.L_52:
        /*0970*/ 	.word	0x00000000


	//----- nvinfo : EIATTR_CBANK_PARAM_SIZE
	.align		4
.L_53:
        /*0974*/ 	.byte	0x03, 0x19
        /*0976*/ 	.short	0x0800


	//----- nvinfo : EIATTR_PARAM_CBANK
	.align		4
        /*0978*/ 	.byte	0x04, 0x0a
        /*097a*/ 	.short	(.L_55 - .L_54)
	.align		4
.L_54:
        /*097c*/ 	.word	index@(.nv.constant0._ZN7cutlass13device_kernelINS_4conv6kernel13ConvUniversalINS1_16ConvProblemShapeILNS1_8OperatorE2ELi2EEENS1_10collective14CollectiveConvINS1_47MainloopSm100TmaUmmaWarpSpecializedImplicitGemmILS5_2ELi8ELi2ELi1ELi2EN4cute5tupleIJNSA_1CILi1EEESD_SD_EEEEENSB_IJNSC_ILi64EEENSB_IJNSC_ILi128EEEEEENSB_IJSG_EEEEEENS_6half_tESL_NSA_8TiledMMAINSA_8MMA_AtomIJNSA_20SM100_MMA_F16BF16_SSISL_SL_fLi64ELi128ELNSA_4UMMA5MajorE1ELSQ_1ELNSP_7ScaleInE0ELSR_0EEEEEENSA_6LayoutISE_NSB_IJNSC_ILi0EEESV_SV_EEEEENSB_IJNSA_10UnderscoreESY_SY_EEEEENS7_6detail27Sm100ImplicitGemmTileTraitsINSA_13SM90_TMA_LOADENSA_14ComposedLayoutINSA_7SwizzleILi3ELi4ELi3EEENSA_18smem_ptr_flag_bitsILi16EEENSU_INSB_IJSG_NSC_ILi8EEEEEENSB_IJSD_SG_EEEEEEEvEENS12_INSA_20SM90_TMA_LOAD_IM2COLES1D_vEEEENS_8epilogue10collective18CollectiveEpilogueINS1I_23Sm100TmaWarpSpecializedILi4ELi2ELi16ELb1ELb0EEEJSK_NSB_IJNSU_ISG_SD_EENSU_INSC_ILi32EEESD_EEEEESL_NSB_IJlNSB_IJSD_llEEESV_EEESL_S1S_NS1I_6fusion15FusionCallbacksIS1M_NS1T_17LinearCombinationISL_fSL_fLNS_15FloatRoundStyleE2EEESK_S1Q_JEEENSA_5SM1004TMEM4LOAD26SM100_TMEM_LOAD_16dp256b4xES13_NS14_INS15_ILi2ELi4ELi3EEES18_NSU_INSB_IJS19_S1O_EEENSB_IJS1O_SD_EEEEEEENSA_17SM75_U32x4_LDSM_NENSA_14SM90_TMA_STOREES27_NSA_17SM90_U32x4_STSM_NENSA_39AutoVectorizingCopyWithAssumedAlignmentILi128EEEEEEvvEEEEvNT_6ParamsE)
        /*0980*/ 	.short	0x0380
        /*0982*/ 	.short	0x0800


	//----- nvinfo : EIATTR_SW_WAR
	.align		4
.L_55:
        /*0984*/ 	.byte	0x04, 0x36
        /*0986*/ 	.short	(.L_57 - .L_56)
.L_56:
        /*0988*/ 	.word	0x00000008
.L_57:


//--------------------- .nv.callgraph             --------------------------
	.section	.nv.callgraph,"",@"SHT_CUDA_CALLGRAPH"
	.align	4
	.sectionentsize	8
	.align		4
        /*0000*/ 	.word	0x00000000
	.align		4
        /*0004*/ 	.word	0xffffffff
	.align		4
        /*0008*/ 	.word	index@(_ZN7cutlass13device_kernelINS_4conv6kernel13ConvUniversalINS1_16ConvProblemShapeILNS1_8OperatorE2ELi2EEENS1_10collective14CollectiveConvINS1_47MainloopSm100TmaUmmaWarpSpecializedImplicitGemmILS5_2ELi8ELi2ELi1ELi2EN4cute5tupleIJNSA_1CILi1EEESD_SD_EEEEENSB_IJNSC_ILi64EEENSB_IJNSC_ILi128EEEEEENSB_IJSG_EEEEEENS_6half_tESL_NSA_8TiledMMAINSA_8MMA_AtomIJNSA_20SM100_MMA_F16BF16_SSISL_SL_fLi64ELi128ELNSA_4UMMA5MajorE1ELSQ_1ELNSP_7ScaleInE0ELSR_0EEEEEENSA_6LayoutISE_NSB_IJNSC_ILi0EEESV_SV_EEEEENSB_IJNSA_10UnderscoreESY_SY_EEEEENS7_6detail27Sm100ImplicitGemmTileTraitsINSA_13SM90_TMA_LOADENSA_14ComposedLayoutINSA_7SwizzleILi3ELi4ELi3EEENSA_18smem_ptr_flag_bitsILi16EEENSU_INSB_IJSG_NSC_ILi8EEEEEENSB_IJSD_SG_EEEEEEEvEENS12_INSA_20SM90_TMA_LOAD_IM2COLES1D_vEEEENS_8epilogue10collective18CollectiveEpilogueINS1I_23Sm100TmaWarpSpecializedILi4ELi2ELi16ELb1ELb0EEEJSK_NSB_IJNSU_ISG_SD_EENSU_INSC_ILi32EEESD_EEEEESL_NSB_IJlNSB_IJSD_llEEESV_EEESL_S1S_NS1I_6fusion15FusionCallbacksIS1M_NS1T_17LinearCombinationISL_fSL_fLNS_15FloatRoundStyleE2EEESK_S1Q_JEEENSA_5SM1004TMEM4LOAD26SM100_TMEM_LOAD_16dp256b4xES13_NS14_INS15_ILi2ELi4ELi3EEES18_NSU_INSB_IJS19_S1O_EEENSB_IJS1O_SD_EEEEEEENSA_17SM75_U32x4_LDSM_NENSA_14SM90_TMA_STOREES27_NSA_17SM90_U32x4_STSM_NENSA_39AutoVectorizingCopyWithAssumedAlignmentILi128EEEEEEvvEEEEvNT_6ParamsE)
	.align		4
        /*000c*/ 	.word	index@(__assertfail)
	.align		4
        /*0010*/ 	.word	0x00000000
	.align		4
        /*0014*/ 	.word	0xfffffffe
	.align		4
        /*0018*/ 	.word	0x00000000
	.align		4
        /*001c*/ 	.word	0xfffffffd
	.align		4
        /*0020*/ 	.word	0x00000000
	.align		4
        /*0024*/ 	.word	0xfffffffc


//--------------------- .nv.constant4             --------------------------
	.section	.nv.constant4,"a",@progbits
	.align	8
	.align		8
.nv.constant4:
        /*0000*/ 	.dword	__assertfail
	.align		8
        /*0008*/ 	.dword	__unnamed_1
	.align		8
        /*0010*/ 	.dword	__unnamed_2
	.align		8
        /*0018*/ 	.dword	_ZN39_INTERNAL_fbb680c9_4_k_cu_f69668f4_29734cuda3std3__45__cpo5beginE
	.align		8
        /*0020*/ 	.dword	_ZN39_INTERNAL_fbb680c9_4_k_cu_f69668f4_29734cuda3std3__45__cpo3endE
	.align		8
        /*0028*/ 	.dword	_ZN39_INTERNAL_fbb680c9_4_k_cu_f69668f4_29734cuda3std3__45__cpo6cbeginE
	.align		8
        /*0030*/ 	.dword	_ZN39_INTERNAL_fbb680c9_4_k_cu_f69668f4_29734cuda3std3__45__cpo4cendE
	.align		8
        /*0038*/ 	.dword	_ZN39_INTERNAL_fbb680c9_4_k_cu_f69668f4_29734cuda3std3__441_GLOBAL__N__fbb680c9_4_k_cu_f69668f4_29736ignoreE
	.align		8
        /*0040*/ 	.dword	_ZN39_INTERNAL_fbb680c9_4_k_cu_f69668f4_29734cuda3std3__419piecewise_constructE
	.align		8
        /*0048*/ 	.dword	_ZN39_INTERNAL_fbb680c9_4_k_cu_f69668f4_29734cuda3std3__48in_placeE
	.align		8
        /*0050*/ 	.dword	_ZN39_INTERNAL_fbb680c9_4_k_cu_f69668f4_29734cuda3std6ranges3__45__cpo4swapE
	.align		8
        /*0058*/ 	.dword	_ZN39_INTERNAL_fbb680c9_4_k_cu_f69668f4_29734cuda3std6ranges3__45__cpo9iter_moveE
	.align		8
        /*0060*/ 	.dword	_ZN39_INTERNAL_fbb680c9_4_k_cu_f69668f4_29734cute7productE
	.align		8
        /*0068*/ 	.dword	_ZN39_INTERNAL_fbb680c9_4_k_cu_f69668f4_29734cute1_E
	.align		8
        /*0070*/ 	.dword	$str$27
	.align		8
        /*0078*/ 	.dword	$str$28
	.align		8
        /*0080*/ 	.dword	$str$29
	.align		8
        /*0088*/ 	.dword	$str$30


//--------------------- .text._ZN7cutlass13device_kernelINS_4conv6kernel13ConvUniversalINS1_16ConvProblemShapeILNS1_8OperatorE2ELi2EEENS1_10collective14CollectiveConvINS1_47MainloopSm100TmaUmmaWarpSpecializedImplicitGemmILS5_2ELi8ELi2ELi1ELi2EN4cute5tupleIJNSA_1CILi1EEESD_SD_EEEEENSB_IJNSC_ILi64EEENSB_IJNSC_ILi128EEEEEENSB_IJSG_EEEEEENS_6half_tESL_NSA_8TiledMMAINSA_8MMA_AtomIJNSA_20SM100_MMA_F16BF16_SSISL_SL_fLi64ELi128ELNSA_4UMMA5MajorE1ELSQ_1ELNSP_7ScaleInE0ELSR_0EEEEEENSA_6LayoutISE_NSB_IJNSC_ILi0EEESV_SV_EEEEENSB_IJNSA_10UnderscoreESY_SY_EEEEENS7_6detail27Sm100ImplicitGemmTileTraitsINSA_13SM90_TMA_LOADENSA_14ComposedLayoutINSA_7SwizzleILi3ELi4ELi3EEENSA_18smem_ptr_flag_bitsILi16EEENSU_INSB_IJSG_NSC_ILi8EEEEEENSB_IJSD_SG_EEEEEEEvEENS12_INSA_20SM90_TMA_LOAD_IM2COLES1D_vEEEENS_8epilogue10collective18CollectiveEpilogueINS1I_23Sm100TmaWarpSpecializedILi4ELi2ELi16ELb1ELb0EEEJSK_NSB_IJNSU_ISG_SD_EENSU_INSC_ILi32EEESD_EEEEESL_NSB_IJlNSB_IJSD_llEEESV_EEESL_S1S_NS1I_6fusion15FusionCallbacksIS1M_NS1T_17LinearCombinationISL_fSL_fLNS_15FloatRoundStyleE2EEESK_S1Q_JEEENSA_5SM1004TMEM4LOAD26SM100_TMEM_LOAD_16dp256b4xES13_NS14_INS15_ILi2ELi4ELi3EEES18_NSU_INSB_IJS19_S1O_EEENSB_IJS1O_SD_EEEEEEENSA_17SM75_U32x4_LDSM_NENSA_14SM90_TMA_STOREES27_NSA_17SM90_U32x4_STSM_NENSA_39AutoVectorizingCopyWithAssumedAlignmentILi128EEEEEEvvEEEEvNT_6ParamsE --------------------------
	.section	.text._ZN7cutlass13device_kernelINS_4conv6kernel13ConvUniversalINS1_16ConvProblemShapeILNS1_8OperatorE2ELi2EEENS1_10collective14CollectiveConvINS1_47MainloopSm100TmaUmmaWarpSpecializedImplicitGemmILS5_2ELi8ELi2ELi1ELi2EN4cute5tupleIJNSA_1CILi1EEESD_SD_EEEEENSB_IJNSC_ILi64EEENSB_IJNSC_ILi128EEEEEENSB_IJSG_EEEEEENS_6half_tESL_NSA_8TiledMMAINSA_8MMA_AtomIJNSA_20SM100_MMA_F16BF16_SSISL_SL_fLi64ELi128ELNSA_4UMMA5MajorE1ELSQ_1ELNSP_7ScaleInE0ELSR_0EEEEEENSA_6LayoutISE_NSB_IJNSC_ILi0EEESV_SV_EEEEENSB_IJNSA_10UnderscoreESY_SY_EEEEENS7_6detail27Sm100ImplicitGemmTileTraitsINSA_13SM90_TMA_LOADENSA_14ComposedLayoutINSA_7SwizzleILi3ELi4ELi3EEENSA_18smem_ptr_flag_bitsILi16EEENSU_INSB_IJSG_NSC_ILi8EEEEEENSB_IJSD_SG_EEEEEEEvEENS12_INSA_20SM90_TMA_LOAD_IM2COLES1D_vEEEENS_8epilogue10collective18CollectiveEpilogueINS1I_23Sm100TmaWarpSpecializedILi4ELi2ELi16ELb1ELb0EEEJSK_NSB_IJNSU_ISG_SD_EENSU_INSC_ILi32EEESD_EEEEESL_NSB_IJlNSB_IJSD_llEEESV_EEESL_S1S_NS1I_6fusion15FusionCallbacksIS1M_NS1T_17LinearCombinationISL_fSL_fLNS_15FloatRoundStyleE2EEESK_S1Q_JEEENSA_5SM1004TMEM4LOAD26SM100_TMEM_LOAD_16dp256b4xES13_NS14_INS15_ILi2ELi4ELi3EEES18_NSU_INSB_IJS19_S1O_EEENSB_IJS1O_SD_EEEEEEENSA_17SM75_U32x4_LDSM_NENSA_14SM90_TMA_STOREES27_NSA_17SM90_U32x4_STSM_NENSA_39AutoVectorizingCopyWithAssumedAlignmentILi128EEEEEEvvEEEEvNT_6ParamsE,"ax",@progbits
	.align	128
.text._ZN7cutlass13device_kernelINS_4conv6kernel13ConvUniversalINS1_16ConvProblemShapeILNS1_8OperatorE2ELi2EEENS1_10collective14CollectiveConvINS1_47MainloopSm100TmaUmmaWarpSpecializedImplicitGemmILS5_2ELi8ELi2ELi1ELi2EN4cute5tupleIJNSA_1CILi1EEESD_SD_EEEEENSB_IJNSC_ILi64EEENSB_IJNSC_ILi128EEEEEENSB_IJSG_EEEEEENS_6half_tESL_NSA_8TiledMMAINSA_8MMA_AtomIJNSA_20SM100_MMA_F16BF16_SSISL_SL_fLi64ELi128ELNSA_4UMMA5MajorE1ELSQ_1ELNSP_7ScaleInE0ELSR_0EEEEEENSA_6LayoutISE_NSB_IJNSC_ILi0EEESV_SV_EEEEENSB_IJNSA_10UnderscoreESY_SY_EEEEENS7_6detail27Sm100ImplicitGemmTileTraitsINSA_13SM90_TMA_LOADENSA_14ComposedLayoutINSA_7SwizzleILi3ELi4ELi3EEENSA_18smem_ptr_flag_bitsILi16EEENSU_INSB_IJSG_NSC_ILi8EEEEEENSB_IJSD_SG_EEEEEEEvEENS12_INSA_20SM90_TMA_LOAD_IM2COLES1D_vEEEENS_8epilogue10collective18CollectiveEpilogueINS1I_23Sm100TmaWarpSpecializedILi4ELi2ELi16ELb1ELb0EEEJSK_NSB_IJNSU_ISG_SD_EENSU_INSC_ILi32EEESD_EEEEESL_NSB_IJlNSB_IJSD_llEEESV_EEESL_S1S_NS1I_6fusion15FusionCallbacksIS1M_NS1T_17LinearCombinationISL_fSL_fLNS_15FloatRoundStyleE2EEESK_S1Q_JEEENSA_5SM1004TMEM4LOAD26SM100_TMEM_LOAD_16dp256b4xES13_NS14_INS15_ILi2ELi4ELi3EEES18_NSU_INSB_IJS19_S1O_EEENSB_IJS1O_SD_EEEEEEENSA_17SM75_U32x4_LDSM_NENSA_14SM90_TMA_STOREES27_NSA_17SM90_U32x4_STSM_NENSA_39AutoVectorizingCopyWithAssumedAlignmentILi128EEEEEEvvEEEEvNT_6ParamsE:
        .type           _ZN7cutlass13device_kernelINS_4conv6kernel13ConvUniversalINS1_16ConvProblemShapeILNS1_8OperatorE2ELi2EEENS1_10collective14CollectiveConvINS1_47MainloopSm100TmaUmmaWarpSpecializedImplicitGemmILS5_2ELi8ELi2ELi1ELi2EN4cute5tupleIJNSA_1CILi1EEESD_SD_EEEEENSB_IJNSC_ILi64EEENSB_IJNSC_ILi128EEEEEENSB_IJSG_EEEEEENS_6half_tESL_NSA_8TiledMMAINSA_8MMA_AtomIJNSA_20SM100_MMA_F16BF16_SSISL_SL_fLi64ELi128ELNSA_4UMMA5MajorE1ELSQ_1ELNSP_7ScaleInE0ELSR_0EEEEEENSA_6LayoutISE_NSB_IJNSC_ILi0EEESV_SV_EEEEENSB_IJNSA_10UnderscoreESY_SY_EEEEENS7_6detail27Sm100ImplicitGemmTileTraitsINSA_13SM90_TMA_LOADENSA_14ComposedLayoutINSA_7SwizzleILi3ELi4ELi3EEENSA_18smem_ptr_flag_bitsILi16EEENSU_INSB_IJSG_NSC_ILi8EEEEEENSB_IJSD_SG_EEEEEEEvEENS12_INSA_20SM90_TMA_LOAD_IM2COLES1D_vEEEENS_8epilogue10collective18CollectiveEpilogueINS1I_23Sm100TmaWarpSpecializedILi4ELi2ELi16ELb1ELb0EEEJSK_NSB_IJNSU_ISG_SD_EENSU_INSC_ILi32EEESD_EEEEESL_NSB_IJlNSB_IJSD_llEEESV_EEESL_S1S_NS1I_6fusion15FusionCallbacksIS1M_NS1T_17LinearCombinationISL_fSL_fLNS_15FloatRoundStyleE2EEESK_S1Q_JEEENSA_5SM1004TMEM4LOAD26SM100_TMEM_LOAD_16dp256b4xES13_NS14_INS15_ILi2ELi4ELi3EEES18_NSU_INSB_IJS19_S1O_EEENSB_IJS1O_SD_EEEEEEENSA_17SM75_U32x4_LDSM_NENSA_14SM90_TMA_STOREES27_NSA_17SM90_U32x4_STSM_NENSA_39AutoVectorizingCopyWithAssumedAlignmentILi128EEEEEEvvEEEEvNT_6ParamsE,@function
        .size           _ZN7cutlass13device_kernelINS_4conv6kernel13ConvUniversalINS1_16ConvProblemShapeILNS1_8OperatorE2ELi2EEENS1_10collective14CollectiveConvINS1_47MainloopSm100TmaUmmaWarpSpecializedImplicitGemmILS5_2ELi8ELi2ELi1ELi2EN4cute5tupleIJNSA_1CILi1EEESD_SD_EEEEENSB_IJNSC_ILi64EEENSB_IJNSC_ILi128EEEEEENSB_IJSG_EEEEEENS_6half_tESL_NSA_8TiledMMAINSA_8MMA_AtomIJNSA_20SM100_MMA_F16BF16_SSISL_SL_fLi64ELi128ELNSA_4UMMA5MajorE1ELSQ_1ELNSP_7ScaleInE0ELSR_0EEEEEENSA_6LayoutISE_NSB_IJNSC_ILi0EEESV_SV_EEEEENSB_IJNSA_10UnderscoreESY_SY_EEEEENS7_6detail27Sm100ImplicitGemmTileTraitsINSA_13SM90_TMA_LOADENSA_14ComposedLayoutINSA_7SwizzleILi3ELi4ELi3EEENSA_18smem_ptr_flag_bitsILi16EEENSU_INSB_IJSG_NSC_ILi8EEEEEENSB_IJSD_SG_EEEEEEEvEENS12_INSA_20SM90_TMA_LOAD_IM2COLES1D_vEEEENS_8epilogue10collective18CollectiveEpilogueINS1I_23Sm100TmaWarpSpecializedILi4ELi2ELi16ELb1ELb0EEEJSK_NSB_IJNSU_ISG_SD_EENSU_INSC_ILi32EEESD_EEEEESL_NSB_IJlNSB_IJSD_llEEESV_EEESL_S1S_NS1I_6fusion15FusionCallbacksIS1M_NS1T_17LinearCombinationISL_fSL_fLNS_15FloatRoundStyleE2EEESK_S1Q_JEEENSA_5SM1004TMEM4LOAD26SM100_TMEM_LOAD_16dp256b4xES13_NS14_INS15_ILi2ELi4ELi3EEES18_NSU_INSB_IJS19_S1O_EEENSB_IJS1O_SD_EEEEEEENSA_17SM75_U32x4_LDSM_NENSA_14SM90_TMA_STOREES27_NSA_17SM90_U32x4_STSM_NENSA_39AutoVectorizingCopyWithAssumedAlignmentILi128EEEEEEvvEEEEvNT_6ParamsE,(.L_x_178 - _ZN7cutlass13device_kernelINS_4conv6kernel13ConvUniversalINS1_16ConvProblemShapeILNS1_8OperatorE2ELi2EEENS1_10collective14CollectiveConvINS1_47MainloopSm100TmaUmmaWarpSpecializedImplicitGemmILS5_2ELi8ELi2ELi1ELi2EN4cute5tupleIJNSA_1CILi1EEESD_SD_EEEEENSB_IJNSC_ILi64EEENSB_IJNSC_ILi128EEEEEENSB_IJSG_EEEEEENS_6half_tESL_NSA_8TiledMMAINSA_8MMA_AtomIJNSA_20SM100_MMA_F16BF16_SSISL_SL_fLi64ELi128ELNSA_4UMMA5MajorE1ELSQ_1ELNSP_7ScaleInE0ELSR_0EEEEEENSA_6LayoutISE_NSB_IJNSC_ILi0EEESV_SV_EEEEENSB_IJNSA_10UnderscoreESY_SY_EEEEENS7_6detail27Sm100ImplicitGemmTileTraitsINSA_13SM90_TMA_LOADENSA_14ComposedLayoutINSA_7SwizzleILi3ELi4ELi3EEENSA_18smem_ptr_flag_bitsILi16EEENSU_INSB_IJSG_NSC_ILi8EEEEEENSB_IJSD_SG_EEEEEEEvEENS12_INSA_20SM90_TMA_LOAD_IM2COLES1D_vEEEENS_8epilogue10collective18CollectiveEpilogueINS1I_23Sm100TmaWarpSpecializedILi4ELi2ELi16ELb1ELb0EEEJSK_NSB_IJNSU_ISG_SD_EENSU_INSC_ILi32EEESD_EEEEESL_NSB_IJlNSB_IJSD_llEEESV_EEESL_S1S_NS1I_6fusion15FusionCallbacksIS1M_NS1T_17LinearCombinationISL_fSL_fLNS_15FloatRoundStyleE2EEESK_S1Q_JEEENSA_5SM1004TMEM4LOAD26SM100_TMEM_LOAD_16dp256b4xES13_NS14_INS15_ILi2ELi4ELi3EEES18_NSU_INSB_IJS19_S1O_EEENSB_IJS1O_SD_EEEEEEENSA_17SM75_U32x4_LDSM_NENSA_14SM90_TMA_STOREES27_NSA_17SM90_U32x4_STSM_NENSA_39AutoVectorizingCopyWithAssumedAlignmentILi128EEEEEEvvEEEEvNT_6ParamsE)
        .other          _ZN7cutlass13device_kernelINS_4conv6kernel13ConvUniversalINS1_16ConvProblemShapeILNS1_8OperatorE2ELi2EEENS1_10collective14CollectiveConvINS1_47MainloopSm100TmaUmmaWarpSpecializedImplicitGemmILS5_2ELi8ELi2ELi1ELi2EN4cute5tupleIJNSA_1CILi1EEESD_SD_EEEEENSB_IJNSC_ILi64EEENSB_IJNSC_ILi128EEEEEENSB_IJSG_EEEEEENS_6half_tESL_NSA_8TiledMMAINSA_8MMA_AtomIJNSA_20SM100_MMA_F16BF16_SSISL_SL_fLi64ELi128ELNSA_4UMMA5MajorE1ELSQ_1ELNSP_7ScaleInE0ELSR_0EEEEEENSA_6LayoutISE_NSB_IJNSC_ILi0EEESV_SV_EEEEENSB_IJNSA_10UnderscoreESY_SY_EEEEENS7_6detail27Sm100ImplicitGemmTileTraitsINSA_13SM90_TMA_LOADENSA_14ComposedLayoutINSA_7SwizzleILi3ELi4ELi3EEENSA_18smem_ptr_flag_bitsILi16EEENSU_INSB_IJSG_NSC_ILi8EEEEEENSB_IJSD_SG_EEEEEEEvEENS12_INSA_20SM90_TMA_LOAD_IM2COLES1D_vEEEENS_8epilogue10collective18CollectiveEpilogueINS1I_23Sm100TmaWarpSpecializedILi4ELi2ELi16ELb1ELb0EEEJSK_NSB_IJNSU_ISG_SD_EENSU_INSC_ILi32EEESD_EEEEESL_NSB_IJlNSB_IJSD_llEEESV_EEESL_S1S_NS1I_6fusion15FusionCallbacksIS1M_NS1T_17LinearCombinationISL_fSL_fLNS_15FloatRoundStyleE2EEESK_S1Q_JEEENSA_5SM1004TMEM4LOAD26SM100_TMEM_LOAD_16dp256b4xES13_NS14_INS15_ILi2ELi4ELi3EEES18_NSU_INSB_IJS19_S1O_EEENSB_IJS1O_SD_EEEEEEENSA_17SM75_U32x4_LDSM_NENSA_14SM90_TMA_STOREES27_NSA_17SM90_U32x4_STSM_NENSA_39AutoVectorizingCopyWithAssumedAlignmentILi128EEEEEEvvEEEEvNT_6ParamsE,@"STO_CUDA_ENTRY STV_DEFAULT"
_ZN7cutlass13device_kernelINS_4conv6kernel13ConvUniversalINS1_16ConvProblemShapeILNS1_8OperatorE2ELi2EEENS1_10collective14CollectiveConvINS1_47MainloopSm100TmaUmmaWarpSpecializedImplicitGemmILS5_2ELi8ELi2ELi1ELi2EN4cute5tupleIJNSA_1CILi1EEESD_SD_EEEEENSB_IJNSC_ILi64EEENSB_IJNSC_ILi128EEEEEENSB_IJSG_EEEEEENS_6half_tESL_NSA_8TiledMMAINSA_8MMA_AtomIJNSA_20SM100_MMA_F16BF16_SSISL_SL_fLi64ELi128ELNSA_4UMMA5MajorE1ELSQ_1ELNSP_7ScaleInE0ELSR_0EEEEEENSA_6LayoutISE_NSB_IJNSC_ILi0EEESV_SV_EEEEENSB_IJNSA_10UnderscoreESY_SY_EEEEENS7_6detail27Sm100ImplicitGemmTileTraitsINSA_13SM90_TMA_LOADENSA_14ComposedLayoutINSA_7SwizzleILi3ELi4ELi3EEENSA_18smem_ptr_flag_bitsILi16EEENSU_INSB_IJSG_NSC_ILi8EEEEEENSB_IJSD_SG_EEEEEEEvEENS12_INSA_20SM90_TMA_LOAD_IM2COLES1D_vEEEENS_8epilogue10collective18CollectiveEpilogueINS1I_23Sm100TmaWarpSpecializedILi4ELi2ELi16ELb1ELb0EEEJSK_NSB_IJNSU_ISG_SD_EENSU_INSC_ILi32EEESD_EEEEESL_NSB_IJlNSB_IJSD_llEEESV_EEESL_S1S_NS1I_6fusion15FusionCallbacksIS1M_NS1T_17LinearCombinationISL_fSL_fLNS_15FloatRoundStyleE2EEESK_S1Q_JEEENSA_5SM1004TMEM4LOAD26SM100_TMEM_LOAD_16dp256b4xES13_NS14_INS15_ILi2ELi4ELi3EEES18_NSU_INSB_IJS19_S1O_EEENSB_IJS1O_SD_EEEEEEENSA_17SM75_U32x4_LDSM_NENSA_14SM90_TMA_STOREES27_NSA_17SM90_U32x4_STSM_NENSA_39AutoVectorizingCopyWithAssumedAlignmentILi128EEEEEEvvEEEEvNT_6ParamsE:
[----:B------:R-:W1:Y:S01]  /*0000*/  LDC R1, c[0x0][0x37c] ;  /* 0x0000df00ff017b82 */ /* 0x000e620000000800 */
[----:B------:R-:W2:Y:S01]  /*0010*/  S2R R54, SR_TID.X ;  /* 0x0000000000367919 */ /* 0x000ea20000002100 */
[----:B------:R-:W3:Y:S01]  /*0020*/  LDCU.64 UR8, c[0x0][0x890] ;  /* 0x00011200ff0877ac */ /* 0x000ee20008000a00 */
[----:B-1----:R-:W-:Y:S01]  /*0030*/  VIADD R1, R1, 0xfffffff8 ;  /* 0xfffffff801017836 */ /* 0x002fe20000000000 */
[----:B------:R-:W-:Y:S02]  /*0040*/  PRMT R55, RZ, 0x7610, R55 ;  /* 0x00007610ff377816 */ /* 0x000fe40000000037 */
[----:B------:R-:W-:Y:S01]  /*0050*/  ELECT P3, URZ, PT ;  /* 0x0000000000ff782f */ /* 0x000fe20003860000 */
[----:B---3--:R-:W-:-:S04]  /*0060*/  UISETP.NE.U32.AND UP0, UPT, UR8, URZ, UPT ;  /* 0x000000ff0800728c */ /* 0x008fc8000bf05070 */
[----:B------:R-:W-:Y:S01]  /*0070*/  UISETP.NE.AND.EX UP0, UPT, UR9, URZ, UPT, UP0 ;  /* 0x000000ff0900728c */ /* 0x000fe2000bf05300 */
[----:B--2---:R-:W-:-:S05]  /*0080*/  SHF.R.U32.HI R56, RZ, 0x5, R54 ;  /* 0x00000005ff387819 */ /* 0x004fca0000011636 */
[----:B------:R-:W1:Y:S02]  /*0090*/  SHFL.IDX PT, R0, R56, RZ, 0x1f ;  /* 0x00001fff38007589 */ /* 0x000e6400000e0000 */
[----:B-1----:R-:W-:Y:S01]  /*00a0*/  R2UR UR18, R0 ;  /* 0x00000000001272ca */ /* 0x002fe200000e0000 */
[----:B------:R-:W-:-:S14]  /*00b0*/  BRA.U UP0, `(.L_x_0) ;  /* 0x0000000100307547 */ /* 0x000fdc000b800000 */
[----:B------:R-:W1:Y:S02]  /*00c0*/  LDCU.64 UR4, c[0x0][0x888] ;  /* 0x00011100ff0477ac */ /* 0x000e640008000a00 */
[----:B-1----:R-:W-:-:S04]  /*00d0*/  UISETP.NE.U32.AND UP0, UPT, UR4, URZ, UPT ;  /* 0x000000ff0400728c */ /* 0x002fc8000bf05070 */
[----:B------:R-:W-:-:S09]  /*00e0*/  UISETP.NE.AND.EX UP0, UPT, UR5, URZ, UPT, UP0 ;  /* 0x000000ff0500728c */ /* 0x000fd2000bf05300 */
[----:B------:R-:W-:Y:S05]  /*00f0*/  BRA.U !UP0, `(.L_x_1) ;  /* 0x0000000108147547 */ /* 0x000fea000b800000 */
[----:B------:R-:W1:Y:S01]  /*0100*/  LDC.64 R2, c[0x0][0x888] ;  /* 0x00022200ff027b82 */ /* 0x000e620000000a00 */
[----:B------:R-:W1:Y:S02]  /*0110*/  LDCU.64 UR4, c[0x0][0x358] ;  /* 0x00006b00ff0477ac */ /* 0x000e640008000a00 */
[----:B-1----:R1:W5:Y:S01]  /*0120*/  LDG.E R27, desc[UR4][R2.64] ;  /* 0x00000004021b7981 */ /* 0x002362000c1e1900 */
[----:B------:R-:W-:Y:S01]  /*0130*/  HFMA2 R55, -RZ, RZ, 0, 5.9604644775390625e-08 ;  /* 0x00000001ff377431 */ /* 0x000fe200000001ff */
[----:B------:R-:W-:Y:S05]  /*0140*/  BRA `(.L_x_0) ;  /* 0x00000000000c7947 */ /* 0x000fea0003800000 */
.L_x_1:
[----:B------:R-:W1:Y:S01]  /*0150*/  LDCU UR4, c[0x0][0x880] ;  /* 0x00011000ff0477ac */ /* 0x000e620008000800 */
[----:B------:R-:W-:Y:S01]  /*0160*/  HFMA2 R55, -RZ, RZ, 0, 5.9604644775390625e-08 ;  /* 0x00000001ff377431 */ /* 0x000fe200000001ff */
[----:B-1----:R-:W-:-:S07]  /*0170*/  MOV R27, UR4 ;  /* 0x00000004001b7c02 */ /* 0x002fce0008000f00 */
.L_x_0:
[----:B------:R-:W2:Y:S02]  /*0180*/  LDCU.64 UR4, c[0x0][0x8b0] ;  /* 0x00011600ff0477ac */ /* 0x000ea40008000a00 */
[----:B--2---:R-:W-:-:S04]  /*0190*/  UISETP.NE.U32.AND UP0, UPT, UR4, URZ, UPT ;  /* 0x000000ff0400728c */ /* 0x004fc8000bf05070 */
[----:B------:R-:W-:-:S09]  /*01a0*/  UISETP.NE.AND.EX UP0, UPT, UR5, URZ, UPT, UP0 ;  /* 0x000000ff0500728c */ /* 0x000fd2000bf05300 */
[----:B------:R-:W-:Y:S05]  /*01b0*/  BRA.U UP0, `(.L_x_2) ;  /* 0x0000000100287547 */ /* 0x000fea000b800000 */
[----:B------:R-:W2:Y:S02]  /*01c0*/  LDCU.64 UR4, c[0x0][0x8a8] ;  /* 0x00011500ff0477ac */ /* 0x000ea40008000a00 */
[----:B--2---:R-:W-:-:S04]  /*01d0*/  UISETP.NE.U32.AND UP0, UPT, UR4, URZ, UPT ;  /* 0x000000ff0400728c */ /* 0x004fc8000bf05070 */
[----:B------:R-:W-:-:S09]  /*01e0*/  UISETP.NE.AND.EX UP0, UPT, UR5, URZ, UPT, UP0 ;  /* 0x000000ff0500728c */ /* 0x000fd2000bf05300 */
[----:B------:R-:W-:Y:S05]  /*01f0*/  BRA.U !UP0, `(.L_x_3) ;  /* 0x0000000108107547 */ /* 0x000fea000b800000 */
[----:B------:R-:W2:Y:S01]  /*0200*/  LDC.64 R24, c[0x0][0x8a8] ;  /* 0x00022a00ff187b82 */ /* 0x000ea20000000a00 */
[----:B------:R-:W2:Y:S02]  /*0210*/  LDCU.64 UR4, c[0x0][0x358] ;  /* 0x00006b00ff0477ac */ /* 0x000ea40008000a00 */
[----:B--2---:R2:W5:Y:S01]  /*0220*/  LDG.E R24, desc[UR4][R24.64] ;  /* 0x0000000418187981 */ /* 0x004562000c1e1900 */
[----:B------:R-:W-:Y:S05]  /*0230*/  BRA `(.L_x_2) ;  /* 0x0000000000087947 */ /* 0x000fea0003800000 */
.L_x_3:
[----:B------:R-:W2:Y:S02]  /*0240*/  LDCU UR4, c[0x0][0x8a0] ;  /* 0x00011400ff0477ac */ /* 0x000ea40008000800 */
[----:B--2---:R-:W-:Y:S02]  /*0250*/  MOV R24, UR4 ;  /* 0x0000000400187c02 */ /* 0x004fe40008000f00 */
.L_x_2:
[----:B------:R-:W-:Y:S01]  /*0260*/  IMAD.U32 R0, RZ, RZ, UR18 ;  /* 0x00000012ff007e24 */ /* 0x000fe2000f8e00ff */
[----:B------:R-:W-:Y:S04]  /*0270*/  BSSY.RECONVERGENT B0, `(.L_x_4) ;  /* 0x000000c000007945 */ /* 0x000fe80003800200 */
[C---:B------:R-:W-:Y:S02]  /*0280*/  ISETP.NE.OR P1, PT, R0.reuse, 0x1, !P3 ;  /* 0x000000010000780c */ /* 0x040fe40005f25670 */
[----:B------:R-:W-:-:S11]  /*0290*/  ISETP.NE.OR P0, PT, R0, 0x3, !P3 ;  /* 0x000000030000780c */ /* 0x000fd60005f05670 */
[----:B------:R-:W-:Y:S05]  /*02a0*/  @P1 BRA `(.L_x_5) ;  /* 0x0000000000201947 */ /* 0x000fea0003800000 */
[----:B------:R-:W3:Y:S02]  /*02b0*/  LDCU.64 UR4, c[0x0][0x348] ;  /* 0x00006900ff0477ac */ /* 0x000ee40008000a00 */
[----:B---3--:R-:W-:Y:S02]  /*02c0*/  UIADD3 UR6, UP1, UPT, UR4, 0x80, URZ ;  /* 0x0000008004067890 */ /* 0x008fe4000ff3e0ff */
[----:B------:R-:W-:Y:S02]  /*02d0*/  UIADD3 UR4, UP0, UPT, UR4, 0x180, URZ ;  /* 0x0000018004047890 */ /* 0x000fe4000ff1e0ff */
[----:B------:R-:W-:Y:S02]  /*02e0*/  UIADD3.X UR7, UPT, UPT, URZ, UR5, URZ, UP1, !UPT ;  /* 0x00000005ff077290 */ /* 0x000fe40008ffe4ff */
[----:B------:R-:W-:-:S07]  /*02f0*/  UIADD3.X UR5, UPT, UPT, URZ, UR5, URZ, UP0, !UPT ;  /* 0x00000005ff057290 */ /* 0x000fce00087fe4ff */
[----:B------:R3:W-:Y:S02]  /*0300*/  UTMACCTL.PF [UR6] ;  /* 0x00000000060079b9 */ /* 0x0007e40008040000 */
[----:B------:R3:W-:Y:S02]  /*0310*/  UTMACCTL.PF [UR4] ;  /* 0x00000000040079b9 */ /* 0x0007e40008040000 */
[----:B---3--:R-:W-:Y:S01]  /*0320*/  NOP ;  /* 0x0000000000007918 */ /* 0x008fe20000000000 */
.L_x_5:
[----:B------:R-:W-:Y:S05]  /*0330*/  BSYNC.RECONVERGENT B0 ;  /* 0x0000000000007941 */ /* 0x000fea0003800200 */
.L_x_4:
[----:B------:R-:W-:Y:S04]  /*0340*/  BSSY.RECONVERGENT B0, `(.L_x_6) ;  /* 0x000000a000007945 */ /* 0x000fe80003800200 */
        /* <DEDUP_REMOVED lines=9> */
.L_x_7:
[----:B------:R-:W-:Y:S05]  /*03e0*/  BSYNC.RECONVERGENT B0 ;  /* 0x0000000000007941 */ /* 0x000fea0003800200 */
.L_x_6:
[----:B------:R-:W3:Y:S01]  /*03f0*/  LDCU.64 UR4, c[0x0][0x888] ;  /* 0x00011100ff0477ac */ /* 0x000ee20008000a00 */
[----:B------:R-:W-:Y:S02]  /*0400*/  UISETP.EQ.U32.AND UP2, UPT, UR8, URZ, UPT ;  /* 0x000000ff0800728c */ /* 0x000fe4000bf42070 */
[----:B------:R-:W-:Y:S02]  /*0410*/  UPLOP3.LUT UP3, UPT, UPT, UPT, UPT, 0x80, 0x8 ;  /* 0x000000000008789c */ /* 0x000fe40003f6f070 */
[----:B---3--:R-:W-:-:S04]  /*0420*/  UISETP.NE.U32.AND UP0, UPT, UR4, URZ, UPT ;  /* 0x000000ff0400728c */ /* 0x008fc8000bf05070 */
[----:B------:R-:W-:-:S04]  /*0430*/  UISETP.NE.AND.EX UP1, UPT, UR5, URZ, UPT, UP0 ;  /* 0x000000ff0500728c */ /* 0x000fc8000bf25300 */
[----:B------:R-:W-:-:S04]  /*0440*/  UISETP.EQ.OR.EX UP4, UPT, UR9, URZ, !UP1, UP2 ;  /* 0x000000ff0900728c */ /* 0x000fc8000cf82720 */
[----:B------:R-:W-:-:S06]  /*0450*/  UP2UR UR4, UPR, URZ, 0x10 ;  /* 0x00000010ff047883 */ /* 0x000fcc0008000000 */
[----:B------:R-:W-:Y:S01]  /*0460*/  MOV R59, UR4 ;  /* 0x00000004003b7c02 */ /* 0x000fe20008000f00 */
[----:B------:R-:W-:Y:S06]  /*0470*/  BRA.U !UP4, `(.L_x_8) ;  /* 0x000000010c207547 */ /* 0x000fec000b800000 */
[----:B------:R-:W-:Y:S01]  /*0480*/  UISETP.NE.U32.AND UP2, UPT, UR8, URZ, UPT ;  /* 0x000000ff0800728c */ /* 0x000fe2000bf45070 */
[----:B-----5:R-:W-:Y:S01]  /*0490*/  FSETP.NEU.AND P0, PT, R27, RZ, PT ;  /* 0x000000ff1b00720b */ /* 0x020fe20003f0d000 */
[----:B------:R-:W-:Y:S02]  /*04a0*/  USEL UR4, URZ, 0xffffffff, UP1 ;  /* 0xffffffffff047887 */ /* 0x000fe40008800000 */
[----:B------:R-:W-:-:S10]  /*04b0*/  UISETP.NE.AND.EX UP2, UPT, UR9, URZ, UPT, UP2 ;  /* 0x000000ff0900728c */ /* 0x000fd4000bf45320 */
[----:B------:R-:W-:Y:S01]  /*04c0*/  VOTEU.ANY UP0, P0 ;  /* 0x0000000000ff7886 */ /* 0x000fe20000000100 */
[----:B------:R-:W-:-:S04]  /*04d0*/  @!UP2 USEL UR4, URZ, 0xffffffff, UP0 ;  /* 0xffffffffff04a887 */ /* 0x000fc80008000000 */
[----:B------:R-:W-:-:S04]  /*04e0*/  ULOP3.LUT UR4, UR4, 0x1, URZ, 0xc0, !UPT ;  /* 0x0000000104047892 */ /* 0x000fc8000f8ec0ff */
[----:B------:R-:W-:-:S11]  /*04f0*/  UISETP.NE.U32.AND UP3, UPT, UR4, 0x1, UPT ;  /* 0x000000010400788c */ /* 0x000fd6000bf65070 */
.L_x_8:
[----:B-1----:R-:W1:Y:S01]  /*0500*/  SHFL.IDX PT, R2, R56, RZ, 0x1f ;  /* 0x00001fff38027589 */ /* 0x002e6200000e0000 */
[----:B------:R-:W-:-:S04]  /*0510*/  UISETP.NE.AND UP0, UPT, UR18, 0x2, UPT ;  /* 0x000000021200788c */ /* 0x000fc8000bf05270 */
[----:B------:R-:W-:Y:S01]  /*0520*/  USEL UR62, URZ, 0x1, UP0 ;  /* 0x00000001ff3e7887 */ /* 0x000fe20008000000 */
[----:B-1----:R-:W-:-:S13]  /*0530*/  ISETP.NE.AND P0, PT, R2, RZ, PT ;  /* 0x000000ff0200720c */ /* 0x002fda0003f05270 */
[----:B------:R-:W-:Y:S05]  /*0540*/  @P0 BRA `(.L_x_9) ;  /* 0x0000000000680947 */ /* 0x000fea0003800000 */
[----:B------:R-:W1:Y:S01]  /*0550*/  S2UR UR4, SR_CgaCtaId ;  /* 0x00000000000479c3 */ /* 0x000e620000008800 */
[----:B------:R-:W-:Y:S01]  /*0560*/  UMOV UR5, 0x400 ;  /* 0x0000040000057882 */ /* 0x000fe20000000000 */
[----:B------:R-:W-:Y:S01]  /*0570*/  UMOV UR6, 0x1 ;  /* 0x0000000100067882 */ /* 0x000fe20000000000 */
[----:B------:R-:W-:Y:S01]  /*0580*/  ELECT P0, URZ, PT ;  /* 0x0000000000ff782f */ /* 0x000fe20003800000 */
[----:B------:R-:W-:-:S04]  /*0590*/  UIADD3 UR6, UPT, UPT, -UR6, 0x100000, URZ ;  /* 0x0010000006067890 */ /* 0x000fc8000fffe1ff */
[----:B------:R-:W-:Y:S02]  /*05a0*/  USHF.L.U32 UR7, UR6, 0xb, URZ ;  /* 0x0000000b06077899 */ /* 0x000fe400080006ff */
[----:B------:R-:W-:Y:S02]  /*05b0*/  USHF.L.U32 UR6, UR6, 0x1, URZ ;  /* 0x0000000106067899 */ /* 0x000fe400080006ff */
[----:B-1----:R-:W-:Y:S01]  /*05c0*/  ULEA UR4, UR4, UR5, 0x18 ;  /* 0x0000000504047291 */ /* 0x002fe2000f8ec0ff */
[----:B------:R-:W1:Y:S11]  /*05d0*/  FENCE.VIEW.ASYNC.S ;  /* 0x00000000000073c6 */ /* 0x000e760000000000 */
[----:B-1----:R1:W3:Y:S01]  /*05e0*/  SYNCS.EXCH.64 URZ, [UR4], UR6 ;  /* 0x0000000604ff75b2 */ /* 0x0022e20008000100 */
[----:B------:R1:W4:Y:S01]  /*05f0*/  SYNCS.EXCH.64 URZ, [UR4+0x40], UR6 ;  /* 0x0000400604ff75b2 */ /* 0x0003220008000100 */
[----:B------:R1:W1:Y:S01]  /*0600*/  SYNCS.EXCH.64 URZ, [UR4+0x8], UR6 ;  /* 0x0000080604ff75b2 */ /* 0x0002620008000100 */
        /* <DEDUP_REMOVED lines=13> */
[----:B------:R-:W-:Y:S01]  /*06e0*/  NOP ;  /* 0x0000000000007918 */ /* 0x000fe20000000000 */
.L_x_9:
[----:B------:R-:W2:Y:S01]  /*06f0*/  SHFL.IDX PT, R2, R56, RZ, 0x1f ;  /* 0x00001fff38027589 */ /* 0x000ea200000e0000 */
[----:B------:R-:W-:Y:S01]  /*0700*/  NOP ;  /* 0x0000000000007918 */ /* 0x000fe20000000000 */
[----:B--2---:R-:W-:-:S13]  /*0710*/  ISETP.NE.AND P0, PT, R2, 0x1, PT ;  /* 0x000000010200780c */ /* 0x004fda0003f05270 */
[----:B------:R-:W-:Y:S05]  /*0720*/  @P0 BRA `(.L_x_10) ;  /* 0x0000000000580947 */ /* 0x000fea0003800000 */
[----:B-1----:R-:W1:Y:S01]  /*0730*/  S2UR UR4, SR_CgaCtaId ;  /* 0x00000000000479c3 */ /* 0x002e620000008800 */
[----:B------:R-:W-:Y:S01]  /*0740*/  UMOV UR5, 0x400 ;  /* 0x0000040000057882 */ /* 0x000fe20000000000 */
[----:B------:R-:W-:Y:S01]  /*0750*/  UMOV UR8, 0x20 ;  /* 0x0000002000087882 */ /* 0x000fe20000000000 */
[----:B------:R-:W-:Y:S01]  /*0760*/  UMOV UR6, 0x80 ;  /* 0x0000008000067882 */ /* 0x000fe20000000000 */
[----:B------:R-:W-:-:S04]  /*0770*/  UIADD3 UR8, UPT, UPT, -UR8, 0x100000, URZ ;  /* 0x0010000008087890 */ /* 0x000fc8000fffe1ff */
[----:B------:R-:W-:Y:S02]  /*0780*/  USHF.L.U32 UR9, UR8, 0xb, URZ ;  /* 0x0000000b08097899 */ /* 0x000fe400080006ff */
[----:B------:R-:W-:Y:S02]  /*0790*/  USHF.L.U32 UR8, UR8, 0x1, URZ ;  /* 0x0000000108087899 */ /* 0x000fe400080006ff */
[----:B------:R-:W-:-:S04]  /*07a0*/  UIADD3 UR6, UPT, UPT, -UR6, 0x100000, URZ ;  /* 0x0010000006067890 */ /* 0x000fc8000fffe1ff */
[----:B------:R-:W-:Y:S02]  /*07b0*/  USHF.L.U32 UR7, UR6, 0xb, URZ ;  /* 0x0000000b06077899 */ /* 0x000fe400080006ff */
[----:B------:R-:W-:Y:S01]  /*07c0*/  USHF.L.U32 UR6, UR6, 0x1, URZ ;  /* 0x0000000106067899 */ /* 0x000fe200080006ff */
[----:B------:R-:W-:Y:S01]  /*07d0*/  ELECT P0, URZ, PT ;  /* 0x0000000000ff782f */ /* 0x000fe20003800000 */
[----:B-1----:R-:W-:Y:S01]  /*07e0*/  ULEA UR4, UR4, UR5, 0x18 ;  /* 0x0000000504047291 */ /* 0x002fe2000f8ec0ff */
[----:B------:R-:W1:Y:S11]  /*07f0*/  FENCE.VIEW.ASYNC.S ;  /* 0x00000000000073c6 */ /* 0x000e760000000000 */
[----:B-1----:R2:W1:Y:S01]  /*0800*/  SYNCS.EXCH.64 URZ, [UR4+0x80], UR8 ;  /* 0x0000800804ff75b2 */ /* 0x0024620008000100 */
[----:B------:R2:W1:Y:S01]  /*0810*/  SYNCS.EXCH.64 URZ, [UR4+0xa0], UR6 ;  /* 0x0000a00604ff75b2 */ /* 0x0004620008000100 */
[----:B------:R2:W1:Y:S01]  /*0820*/  SYNCS.EXCH.64 URZ, [UR4+0x88], UR8 ;  /* 0x0000880804ff75b2 */ /* 0x0004620008000100 */
[----:B------:R2:W1:Y:S01]  /*0830*/  SYNCS.EXCH.64 URZ, [UR4+0xa8], UR6 ;  /* 0x0000a80604ff75b2 */ /* 0x0004620008000100 */
[----:B------:R2:W1:Y:S01]  /*0840*/  SYNCS.EXCH.64 URZ, [UR4+0x90], UR8 ;  /* 0x0000900804ff75b2 */ /* 0x0004620008000100 */
[----:B------:R2:W1:Y:S01]  /*0850*/  SYNCS.EXCH.64 URZ, [UR4+0xb0], UR6 ;  /* 0x0000b00604ff75b2 */ /* 0x0004620008000100 */
[----:B------:R2:W1:Y:S01]  /*0860*/  SYNCS.EXCH.64 URZ, [UR4+0x98], UR8 ;  /* 0x0000980804ff75b2 */ /* 0x0004620008000100 */
[----:B------:R2:W1:Y:S02]  /*0870*/  SYNCS.EXCH.64 URZ, [UR4+0xb8], UR6 ;  /* 0x0000b80604ff75b2 */ /* 0x0004640008000100 */
[----:B--2---:R-:W-:Y:S01]  /*0880*/  NOP ;  /* 0x0000000000007918 */ /* 0x004fe20000000000 */
.L_x_10:
[----:B------:R-:W2:Y:S01]  /*0890*/  SHFL.IDX PT, R2, R56, RZ, 0x1f ;  /* 0x00001fff38027589 */ /* 0x000ea200000e0000 */
[----:B------:R-:W-:Y:S01]  /*08a0*/  NOP ;  /* 0x0000000000007918 */ /* 0x000fe20000000000 */
[----:B--2---:R-:W-:-:S13]  /*08b0*/  ISETP.NE.AND P0, PT, R2, 0x3, PT ;  /* 0x000000030200780c */ /* 0x004fda0003f05270 */
[----:B------:R-:W-:Y:S05]  /*08c0*/  @P0 BRA `(.L_x_11) ;  /* 0x0000000000300947 */ /* 0x000fea0003800000 */
[----:B-1----:R-:W1:Y:S01]  /*08d0*/  S2UR UR4, SR_CgaCtaId ;  /* 0x00000000000479c3 */ /* 0x002e620000008800 */
[----:B------:R-:W-:Y:S01]  /*08e0*/  UMOV UR6, 0x400 ;  /* 0x0000040000067882 */ /* 0x000fe20000000000 */
[----:B------:R-:W-:Y:S01]  /*08f0*/  UMOV UR5, 0x20 ;  /* 0x0000002000057882 */ /* 0x000fe20000000000 */
[----:B------:R-:W-:Y:S01]  /*0900*/  ELECT P0, URZ, PT ;  /* 0x0000000000ff782f */ /* 0x000fe20003800000 */
[----:B-1----:R-:W-:Y:S02]  /*0910*/  ULEA UR6, UR4, UR6, 0x18 ;  /* 0x0000000604067291 */ /* 0x002fe4000f8ec0ff */
[----:B------:R-:W-:-:S04]  /*0920*/  UIADD3 UR4, UPT, UPT, -UR5, 0x100000, URZ ;  /* 0x0010000005047890 */ /* 0x000fc8000fffe1ff */
[----:B------:R-:W-:Y:S02]  /*0930*/  USHF.L.U32 UR5, UR4, 0xb, URZ ;  /* 0x0000000b04057899 */ /* 0x000fe400080006ff */
[----:B------:R-:W-:Y:S01]  /*0940*/  USHF.L.U32 UR4, UR4, 0x1, URZ ;  /* 0x0000000104047899 */ /* 0x000fe200080006ff */
[----:B------:R-:W1:Y:S11]  /*0950*/  FENCE.VIEW.ASYNC.S ;  /* 0x00000000000073c6 */ /* 0x000e760000000000 */
[----:B-1----:R2:W1:Y:S01]  /*0960*/  SYNCS.EXCH.64 URZ, [UR6+0xc0], UR4 ;  /* 0x0000c00406ff75b2 */ /* 0x0024620008000100 */
[----:B------:R2:W1:Y:S02]  /*0970*/  SYNCS.EXCH.64 URZ, [UR6+0xc8], UR4 ;  /* 0x0000c80406ff75b2 */ /* 0x0004640008000100 */
[----:B--2---:R-:W-:Y:S01]  /*0980*/  NOP ;  /* 0x0000000000007918 */ /* 0x004fe20000000000 */
.L_x_11:
[----:B------:R-:W2:Y:S01]  /*0990*/  SHFL.IDX PT, R2, R56, RZ, 0x1f ;  /* 0x00001fff38027589 */ /* 0x000ea200000e0000 */
[----:B------:R-:W-:Y:S01]  /*09a0*/  NOP ;  /* 0x0000000000007918 */ /* 0x000fe20000000000 */
[----:B--2---:R-:W-:-:S13]  /*09b0*/  ISETP.NE.AND P0, PT, R2, 0x4, PT ;  /* 0x000000040200780c */ /* 0x004fda0003f05270 */
[----:B------:R-:W-:Y:S05]  /*09c0*/  @P0 BRA `(.L_x_12) ;  /* 0x0000000000440947 */ /* 0x000fea0003800000 */
[----:B-1----:R-:W1:Y:S01]  /*09d0*/  S2UR UR6, SR_CgaCtaId ;  /* 0x00000000000679c3 */ /* 0x002e620000008800 */
[----:B------:R-:W-:Y:S01]  /*09e0*/  UMOV UR4, 0x100 ;  /* 0x0000010000047882 */ /* 0x000fe20000000000 */
[----:B------:R-:W-:Y:S01]  /*09f0*/  UMOV UR5, 0x400 ;  /* 0x0000040000057882 */ /* 0x000fe20000000000 */
[----:B------:R-:W-:Y:S01]  /*0a00*/  USEL UR4, UR4, 0xe0, UP3 ;  /* 0x000000e004047887 */ /* 0x000fe20009800000 */
[----:B------:R-:W-:Y:S01]  /*0a10*/  UMOV UR8, 0x1 ;  /* 0x0000000100087882 */ /* 0x000fe20000000000 */
[----:B------:R-:W-:Y:S01]  /*0a20*/  ELECT P0, URZ, PT ;  /* 0x0000000000ff782f */ /* 0x000fe20003800000 */
[----:B------:R-:W-:-:S04]  /*0a30*/  UIADD3 UR8, UPT, UPT, -UR8, 0x100000, URZ ;  /* 0x0010000008087890 */ /* 0x000fc8000fffe1ff */
[----:B------:R-:W-:Y:S02]  /*0a40*/  USHF.L.U32 UR9, UR8, 0xb, URZ ;  /* 0x0000000b08097899 */ /* 0x000fe400080006ff */
[----:B------:R-:W-:Y:S02]  /*0a50*/  USHF.L.U32 UR8, UR8, 0x1, URZ ;  /* 0x0000000108087899 */ /* 0x000fe400080006ff */
[----:B-1----:R-:W-:Y:S02]  /*0a60*/  ULEA UR6, UR6, UR5, 0x18 ;  /* 0x0000000506067291 */ /* 0x002fe4000f8ec0ff */
[----:B------:R-:W-:-:S04]  /*0a70*/  UIADD3 UR4, UPT, UPT, -UR4, 0x100000, URZ ;  /* 0x0010000004047890 */ /* 0x000fc8000fffe1ff */
[----:B------:R-:W-:Y:S02]  /*0a80*/  USHF.L.U32 UR5, UR4, 0xb, URZ ;  /* 0x0000000b04057899 */ /* 0x000fe400080006ff */
[----:B------:R-:W-:Y:S01]  /*0a90*/  USHF.L.U32 UR4, UR4, 0x1, URZ ;  /* 0x0000000104047899 */ /* 0x000fe200080006ff */
[----:B------:R-:W1:Y:S03]  /*0aa0*/  FENCE.VIEW.ASYNC.S ;  /* 0x00000000000073c6 */ /* 0x000e660000000000 */
[----:B-1----:R2:W1:Y:S08]  /*0ab0*/  SYNCS.EXCH.64 URZ, [UR6+0xd0], UR8 ;  /* 0x0000d00806ff75b2 */ /* 0x0024700008000100 */
[----:B------:R2:W1:Y:S02]  /*0ac0*/  SYNCS.EXCH.64 URZ, [UR6+0xd8], UR4 ;  /* 0x0000d80406ff75b2 */ /* 0x0004640008000100 */
[----:B--2---:R-:W-:Y:S01]  /*0ad0*/  NOP ;  /* 0x0000000000007918 */ /* 0x004fe20000000000 */
.L_x_12:
[----:B------:R-:W2:Y:S01]  /*0ae0*/  SHFL.IDX PT, R2, R56, RZ, 0x1f ;  /* 0x00001fff38027589 */ /* 0x000ea200000e0000 */
[----:B------:R-:W1:Y:S01]  /*0af0*/  S2UR UR24, SR_CTAID.X ;  /* 0x00000000001879c3 */ /* 0x000e620000002500 */
[----:B------:R-:W-:-:S07]  /*0b00*/  NOP ;  /* 0x0000000000007918 */ /* 0x000fce0000000000 */
[----:B------:R-:W1:Y:S01]  /*0b10*/  S2UR UR20, SR_CTAID.Y ;  /* 0x00000000001479c3 */ /* 0x000e620000002600 */
[----:B--2---:R-:W-:-:S13]  /*0b20*/  ISETP.NE.AND P0, PT, R2, 0x5, PT ;  /* 0x000000050200780c */ /* 0x004fda0003f05270 */
[----:B-1----:R-:W-:Y:S05]  /*0b30*/  @P0 BRA `(.L_x_13) ;  /* 0x0000000000480947 */ /* 0x002fea0003800000 */
[----:B------:R-:W1:Y:S01]  /*0b40*/  S2UR UR4, SR_CgaCtaId ;  /* 0x00000000000479c3 */ /* 0x000e620000008800 */
        /* <DEDUP_REMOVED lines=12> */
[----:B-1----:R1:W2:Y:S01]  /*0c10*/  SYNCS.EXCH.64 URZ, [UR4+0xe0], UR8 ;  /* 0x0000e00804ff75b2 */ /* 0x0022a20008000100 */
[----:B------:R1:W1:Y:S01]  /*0c20*/  SYNCS.EXCH.64 URZ, [UR4+0xf0], UR6 ;  /* 0x0000f00604ff75b2 */ /* 0x0002620008000100 */
[----:B------:R1:W1:Y:S01]  /*0c30*/  SYNCS.EXCH.64 URZ, [UR4+0xe8], UR8 ;  /* 0x0000e80804ff75b2 */ /* 0x0002620008000100 */
[----:B------:R1:W1:Y:S01]  /*0c40*/  SYNCS.EXCH.64 URZ, [UR4+0xf8], UR6 ;  /* 0x0000f80604ff75b2 */ /* 0x0002620008000100 */
[----:B------:R-:W-:Y:S01]  /*0c50*/  NOP ;  /* 0x0000000000007918 */ /* 0x000fe20000000000 */
.L_x_13:
[----:B------:R-:W-:-:S05]  /*0c60*/  CS2R.32 R49, SR_CgaSize ;  /* 0x0000000000317805 */ /* 0x000fca0000008a00 */
[----:B------:R-:W-:-:S05]  /*0c70*/  IMAD R49, R49, -0xa0, RZ ;  /* 0xffffff6031317824 */ /* 0x000fca00078e02ff */
[----:B------:R-:W-:-:S14]  /*0c80*/  R2UR UR5, R49 ;  /* 0x00000000310572ca */ /* 0x000fdc00000e0000 */
[----:B------:R-:W3:Y:S01]  /*0c90*/  LDCU UR5, c[0x0][UR5+0x2b0] ;  /* 0x00005600050577ac */ /* 0x000ee20008000800 */
[----:B------:R-:W-:Y:S02]  /*0ca0*/  I2FP.F32.U32 R49, UR24 ;  /* 0x0000001800317c45 */ /* 0x000fe40008201000 */
[----:B------:R-:W-:-:S05]  /*0cb0*/  CS2R.32 R3, SR_CgaSize ;  /* 0x0000000000037805 */ /* 0x000fca0000008a00 */
[----:B------:R-:W-:-:S06]  /*0cc0*/  IMAD R3, R3, -0xa0, RZ ;  /* 0xffffff6003037824 */ /* 0x000fcc00078e02ff */
[----:B------:R-:W4:Y:S01]  /*0cd0*/  LDC R3, c[0x0][R3+0x2a0] ;  /* 0x0000a80003037b82 */ /* 0x000f220000000800 */
[----:B------:R-:W-:Y:S02]  /*0ce0*/  I2FP.F32.U32 R48, UR20 ;  /* 0x0000001400307c45 */ /* 0x000fe40008201000 */
[----:B------:R-:W-:-:S05]  /*0cf0*/  CS2R.32 R2, SR_CgaSize ;  /* 0x0000000000027805 */ /* 0x000fca0000008a00 */
[----:B------:R-:W-:-:S05]  /*0d00*/  IMAD R2, R2, -0xa0, RZ ;  /* 0xffffff6002027824 */ /* 0x000fca00078e02ff */
[----:B-1----:R-:W-:-:S14]  /*0d10*/  R2UR UR4, R2 ;  /* 0x00000000020472ca */ /* 0x002fdc00000e0000 */
[----:B------:R-:W1:Y:S01]  /*0d20*/  LDCU UR4, c[0x0][UR4+0x2b4] ;  /* 0x00005680040477ac */ /* 0x000e620008000800 */
[----:B------:R-:W-:Y:S01]  /*0d30*/  NOP ;  /* 0x0000000000007918 */ /* 0x000fe20000000000 */
[----:B------:R-:W2:Y:S01]  /*0d40*/  LDCU UR19, c[0x0][0xb24] ;  /* 0x00016480ff1377ac */ /* 0x000ea20008000800 */
[----:B------:R-:W-:-:S05]  /*0d50*/  CS2R.32 R2, SR_CgaSize ;  /* 0x0000000000027805 */ /* 0x000fca0000008a00 */
[----:B------:R-:W-:-:S06]  /*0d60*/  IMAD R2, R2, -0xa0, RZ ;  /* 0xffffff6002027824 */ /* 0x000fcc00078e02ff */
[----:B------:R-:W4:Y:S01]  /*0d70*/  LDC R2, c[0x0][R2+0x2a4] ;  /* 0x0000a90002027b82 */ /* 0x000f220000000800 */
[----:B---3--:R-:W-:-:S07]  /*0d80*/  FMUL R49, R49, UR5 ;  /* 0x0000000531317c20 */ /* 0x008fce0008400000 */
[----:B------:R-:W3:Y:S01]  /*0d90*/  S2UR UR49, SR_CTAID.Z ;  /* 0x00000000003179c3 */ /* 0x000ee20000002700 */
[----:B-1----:R-:W-:Y:S01]  /*0da0*/  FMUL R48, R48, UR4 ;  /* 0x0000000430307c20 */ /* 0x002fe20008400000 */
[----:B------:R-:W1:Y:S01]  /*0db0*/  F2I.U32.TRUNC.NTZ R49, R49 ;  /* 0x0000003100317305 */ /* 0x000e62000020f000 */
[----:B--2---:R-:W-:-:S07]  /*0dc0*/  UISETP.GE.AND UP0, UPT, UR19, 0x1, UPT ;  /* 0x000000011300788c */ /* 0x004fce000bf06270 */
[----:B------:R-:W2:Y:S01]  /*0dd0*/  F2I.U32.TRUNC.NTZ R48, R48 ;  /* 0x0000003000307305 */ /* 0x000ea2000020f000 */
[----:B-1----:R-:W-:-:S05]  /*0de0*/  IADD3 R49, PT, PT, -R49, RZ, RZ ;  /* 0x000000ff31317210 */ /* 0x002fca0007ffe1ff */
[----:B----4-:R-:W-:Y:S01]  /*0df0*/  IMAD R49, R3, R49, UR24 ;  /* 0x0000001803317e24 */ /* 0x010fe2000f8e0231 */
[----:B--2---:R-:W-:-:S05]  /*0e00*/  IADD3 R48, PT, PT, -R48, RZ, RZ ;  /* 0x000000ff30307210 */ /* 0x004fca0007ffe1ff */
[----:B------:R-:W-:Y:S01]  /*0e10*/  IMAD R48, R2, R48, UR20 ;  /* 0x0000001402307e24 */ /* 0x000fe2000f8e0230 */
[----:B------:R-:W-:Y:S06]  /*0e20*/  BAR.SYNC.DEFER_BLOCKING 0x0 ;  /* 0x0000000000007b1d */ /* 0x000fec0000010000 */
[----:B---3--:R-:W-:Y:S05]  /*0e30*/  BRA.U !UP0, `(.L_x_14) ;  /* 0x0000000108d47547 */ /* 0x008fea000b800000 */
[----:B------:R-:W1:Y:S01]  /*0e40*/  LDCU.128 UR28, c[0x0][0xb10] ;  /* 0x00016200ff1c77ac */ /* 0x000e620008000c00 */
[----:B------:R-:W2:Y:S01]  /*0e50*/  LDCU UR6, c[0x0][0x370] ;  /* 0x00006e00ff0677ac */ /* 0x000ea20008000800 */
[----:B------:R-:W3:Y:S01]  /*0e60*/  LDCU UR4, c[0x0][0x374] ;  /* 0x00006e80ff0477ac */ /* 0x000ee20008000800 */
[----:B------:R-:W4:Y:S01]  /*0e70*/  LDCU UR21, c[0x0][0xb0c] ;  /* 0x00016180ff1577ac */ /* 0x000f220008000800 */
[----:B------:R-:W4:Y:S01]  /*0e80*/  LDCU UR5, c[0x0][0xb20] ;  /* 0x00016400ff0577ac */ /* 0x000f220008000800 */
[----:B------:R-:W4:Y:S01]  /*0e90*/  LDCU.64 UR16, c[0x0][0xb28] ;  /* 0x00016500ff1077ac */ /* 0x000f220008000a00 */
[----:B-1----:R-:W-:Y:S02]  /*0ea0*/  UISETP.NE.AND UP0, UPT, UR30, 0x1, UPT ;  /* 0x000000011e00788c */ /* 0x002fe4000bf05270 */
[----:B---3--:R-:W-:Y:S02]  /*0eb0*/  UIMAD.WIDE.U32 UR8, UR4, UR31, URZ ;  /* 0x0000001f040872a5 */ /* 0x008fe4000f8e00ff */
[----:B--2---:R-:W-:-:S02]  /*0ec0*/  UIMAD.WIDE.U32 UR10, UR6, UR28, URZ ;  /* 0x0000001c060a72a5 */ /* 0x004fc4000f8e00ff */
[----:B----4-:R-:W-:Y:S02]  /*0ed0*/  UISETP.NE.AND UP2, UPT, UR21, 0x1, UPT ;  /* 0x000000011500788c */ /* 0x010fe4000bf45270 */
[----:B------:R-:W-:Y:S01]  /*0ee0*/  UISETP.NE.AND UP4, UPT, UR19, 0x1, UPT ;  /* 0x000000011300788c */ /* 0x000fe2000bf85270 */
[----:B------:R-:W-:Y:S02]  /*0ef0*/  UMOV UR8, UR9 ;  /* 0x0000000900087c82 */ /* 0x000fe40008000000 */
[----:B------:R-:W-:Y:S01]  /*0f00*/  UMOV UR10, UR11 ;  /* 0x0000000b000a7c82 */ /* 0x000fe20008000000 */
[----:B------:R-:W-:Y:S02]  /*0f10*/  @UP0 USHF.R.U32.HI UR4, URZ, UR5, UR8 ;  /* 0x00000005ff040299 */ /* 0x000fe40008011608 */
[----:B------:R-:W-:Y:S02]  /*0f20*/  UIMAD.WIDE.U32 UR12, UR20, UR31, URZ ;  /* 0x0000001f140c72a5 */ /* 0x000fe4000f8e00ff */
[----:B------:R-:W-:-:S02]  /*0f30*/  UIMAD.WIDE.U32 UR8, UR4, UR16, URZ ;  /* 0x00000010040872a5 */ /* 0x000fc4000f8e00ff */
[----:B------:R-:W-:Y:S02]  /*0f40*/  @UP2 USHF.R.U32.HI UR6, URZ, UR29, UR10 ;  /* 0x0000001dff062299 */ /* 0x000fe4000801160a */
[----:B------:R-:W-:Y:S02]  /*0f50*/  UIMAD.WIDE.U32 UR14, UR24, UR28, URZ ;  /* 0x0000001c180e72a5 */ /* 0x000fe4000f8e00ff */
[----:B------:R-:W-:Y:S01]  /*0f60*/  UIMAD.WIDE.U32 UR10, UR6, UR16, URZ ;  /* 0x00000010060a72a5 */ /* 0x000fe2000f8e00ff */
[----:B------:R-:W-:Y:S01]  /*0f70*/  UMOV UR12, UR13 ;  /* 0x0000000d000c7c82 */ /* 0x000fe20008000000 */
[----:B------:R-:W-:Y:S01]  /*0f80*/  UMOV UR8, UR9 ;  /* 0x0000000900087c82 */ /* 0x000fe20008000000 */
[----:B------:R-:W-:Y:S02]  /*0f90*/  USHF.R.U32.HI UR12, URZ, UR5, UR12 ;  /* 0x00000005ff0c7299 */ /* 0x000fe4000801160c */
[----:B------:R-:W-:Y:S01]  /*0fa0*/  @UP4 USHF.R.U32.HI UR4, URZ, UR17, UR8 ;  /* 0x00000011ff044299 */ /* 0x000fe20008011608 */
[----:B------:R-:W-:Y:S01]  /*0fb0*/  UMOV UR14, UR15 ;  /* 0x0000000f000e7c82 */ /* 0x000fe20008000000 */
[----:B------:R-:W-:Y:S01]  /*0fc0*/  UMOV UR10, UR11 ;  /* 0x0000000b000a7c82 */ /* 0x000fe20008000000 */
[----:B------:R-:W-:-:S02]  /*0fd0*/  USHF.R.U32.HI UR14, URZ, UR29, UR14 ;  /* 0x0000001dff0e7299 */ /* 0x000fc4000801160e */
[----:B------:R-:W-:Y:S02]  /*0fe0*/  USEL UR5, UR20, UR12, !UP0 ;  /* 0x0000000c14057287 */ /* 0x000fe4000c000000 */
[----:B------:R-:W-:Y:S02]  /*0ff0*/  @UP4 USHF.R.U32.HI UR6, URZ, UR17, UR10 ;  /* 0x00000011ff064299 */ /* 0x000fe4000801160a */
[----:B------:R-:W-:Y:S02]  /*1000*/  UIMAD UR7, UR4, UR19, URZ ;  /* 0x00000013040772a4 */ /* 0x000fe4000f8e02ff */
[----:B------:R-:W-:Y:S02]  /*1010*/  USEL UR4, UR24, UR14, !UP2 ;  /* 0x0000000e18047287 */ /* 0x000fe4000d000000 */
[----:B------:R-:W-:Y:S02]  /*1020*/  UIMAD UR10, UR6, UR19, URZ ;  /* 0x00000013060a72a4 */ /* 0x000fe4000f8e02ff */
[----:B------:R-:W-:-:S02]  /*1030*/  UISETP.GE.AND UP0, UPT, UR5, UR7, UPT ;  /* 0x000000070500728c */ /* 0x000fc4000bf06270 */
[----:B------:R-:W-:Y:S02]  /*1040*/  UIMAD.WIDE.U32 UR8, UR5, UR16, URZ ;  /* 0x00000010050872a5 */ /* 0x000fe4000f8e00ff */
[----:B------:R-:W-:Y:S02]  /*1050*/  UISETP.GE.OR UP0, UPT, UR4, UR10, UP0 ;  /* 0x0000000a0400728c */ /* 0x000fe40008706670 */
[----:B------:R-:W-:Y:S02]  /*1060*/  UIMAD.WIDE.U32 UR10, UR4, UR16, URZ ;  /* 0x00000010040a72a5 */ /* 0x000fe4000f8e00ff */
[----:B------:R-:W-:Y:S01]  /*1070*/  UIADD3 UR10, UPT, UPT, -UR4, URZ, URZ ;  /* 0x000000ff040a7290 */ /* 0x000fe2000fffe1ff */
[----:B------:R-:W-:Y:S01]  /*1080*/  UMOV UR8, UR9 ;  /* 0x0000000900087c82 */ /* 0x000fe20008000000 */
[----:B------:R-:W-:Y:S02]  /*1090*/  UIADD3 UR9, UPT, UPT, -UR5, URZ, URZ ;  /* 0x000000ff05097290 */ /* 0x000fe4000fffe1ff */
[----:B------:R-:W-:-:S03]  /*10a0*/  USHF.R.U32.HI UR8, URZ, UR17, UR8 ;  /* 0x00000011ff087299 */ /* 0x000fc60008011608 */
[----:B------:R-:W-:Y:S01]  /*10b0*/  @!UP0 UMOV UR7, UR11 ;  /* 0x0000000b00078c82 */ /* 0x000fe20008000000 */
[----:B------:R-:W-:Y:S02]  /*10c0*/  UIMAD UR20, UR30, UR9, UR20 ;  /* 0x000000091e1472a4 */ /* 0x000fe4000f8e0214 */
[----:B------:R-:W-:Y:S02]  /*10d0*/  USEL UR8, UR5, UR8, !UP4 ;  /* 0x0000000805087287 */ /* 0x000fe4000e000000 */
[----:B------:R-:W-:Y:S02]  /*10e0*/  @!UP0 USHF.R.U32.HI UR7, URZ, UR17, UR7 ;  /* 0x00000011ff078299 */ /* 0x000fe40008011607 */
[----:B------:R-:W-:Y:S02]  /*10f0*/  UIADD3 UR9, UPT, UPT, -UR8, URZ, URZ ;  /* 0x000000ff08097290 */ /* 0x000fe4000fffe1ff */
[----:B------:R-:W-:Y:S02]  /*1100*/  @!UP0 USEL UR7, UR4, UR7, !UP4 ;  /* 0x0000000704078287 */ /* 0x000fe4000e000000 */
[----:B------:R-:W-:-:S02]  /*1110*/  UIMAD UR9, UR19, UR9, UR5 ;  /* 0x00000009130972a4 */ /* 0x000fc4000f8e0205 */
[----:B------:R-:W-:Y:S02]  /*1120*/  @!UP0 UIADD3 UR8, UPT, UPT, UR8, -UR7, URZ ;  /* 0x8000000708088290 */ /* 0x000fe4000fffe0ff */
[----:B------:R-:W-:Y:S02]  /*1130*/  @!UP0 UIMAD UR7, UR9, UR6, UR7 ;  /* 0x00000006090782a4 */ /* 0x000fe4000f8e0207 */
[----:B------:R-:W-:Y:S02]  /*1140*/  @!UP0 UIMAD UR5, UR8, UR19, UR4 ;  /* 0x00000013080582a4 */ /* 0x000fe4000f8e0204 */
[----:B------:R-:W-:Y:S02]  /*1150*/  UIMAD UR6, UR21, UR10, UR24 ;  /* 0x0000000a150672a4 */ /* 0x000fe4000f8e0218 */
[----:B------:R-:W-:Y:S01]  /*1160*/  UIMAD UR20, UR5, UR30, UR20 ;  /* 0x0000001e051472a4 */ /* 0x000fe2000f8e0214 */
[----:B------:R-:W-:Y:S02]  /*1170*/  @!UP0 UMOV UR4, UR7 ;  /* 0x0000000700048c82 */ /* 0x000fe40008000000 */
[----:B------:R-:W-:-:S12]  /*1180*/  UIMAD UR24, UR4, UR21, UR6 ;  /* 0x00000015041872a4 */ /* 0x000fd8000f8e0206 */
.L_x_14:
[----:B------:R-:W1:Y:S02]  /*1190*/  LDCU UR4, c[0x0][0xb30] ;  /* 0x00016600ff0477ac */ /* 0x000e640008000800 */
[----:B-1----:R-:W-:-:S09]  /*11a0*/  UISETP.NE.AND UP0, UPT, UR4, 0x1, UPT ;  /* 0x000000010400788c */ /* 0x002fd2000bf05270 */
[----:B------:R-:W-:Y:S05]  /*11b0*/  BRA.U UP0, `(.L_x_15) ;  /* 0x0000000100447547 */ /* 0x000fea000b800000 */
[----:B------:R-:W1:Y:S01]  /*11c0*/  LDCU.128 UR8, c[0x0][0xb10] ;  /* 0x00016200ff0877ac */ /* 0x000e620008000c00 */
[----:B------:R-:W2:Y:S01]  /*11d0*/  LDCU UR12, c[0x0][0xb0c] ;  /* 0x00016180ff0c77ac */ /* 0x000ea20008000800 */
[----:B------:R-:W3:Y:S01]  /*11e0*/  LDCU UR13, c[0x0][0xb20] ;  /* 0x00016400ff0d77ac */ /* 0x000ee20008000800 */
[----:B-1----:R-:W-:Y:S02]  /*11f0*/  UIMAD.WIDE.U32 UR6, UR24, UR8, URZ ;  /* 0x00000008180672a5 */ /* 0x002fe4000f8e00ff */
[----:B------:R-:W-:Y:S02]  /*1200*/  UIMAD.WIDE.U32 UR4, UR20, UR11, URZ ;  /* 0x0000000b140472a5 */ /* 0x000fe4000f8e00ff */
[----:B--2---:R-:W-:Y:S02]  /*1210*/  UISETP.NE.AND UP2, UPT, UR12, 0x1, UPT ;  /* 0x000000010c00788c */ /* 0x004fe4000bf45270 */
[----:B------:R-:W-:Y:S01]  /*1220*/  UISETP.NE.AND UP0, UPT, UR10, 0x1, UPT ;  /* 0x000000010a00788c */ /* 0x000fe2000bf05270 */
[----:B------:R-:W-:-:S02]  /*1230*/  UMOV UR6, UR7 ;  /* 0x0000000700067c82 */ /* 0x000fc40008000000 */
[----:B------:R-:W-:Y:S01]  /*1240*/  UMOV UR4, UR5 ;  /* 0x0000000500047c82 */ /* 0x000fe20008000000 */
[----:B------:R-:W-:Y:S02]  /*1250*/  USHF.R.U32.HI UR6, URZ, UR9, UR6 ;  /* 0x00000009ff067299 */ /* 0x000fe40008011606 */
[----:B---3--:R-:W-:Y:S02]  /*1260*/  USHF.R.U32.HI UR4, URZ, UR13, UR4 ;  /* 0x0000000dff047299 */ /* 0x008fe40008011604 */
[----:B------:R-:W-:Y:S02]  /*1270*/  USEL UR5, UR24, UR6, !UP2 ;  /* 0x0000000618057287 */ /* 0x000fe4000d000000 */
[----:B------:R-:W-:-:S04]  /*1280*/  USEL UR4, UR20, UR4, !UP0 ;  /* 0x0000000414047287 */ /* 0x000fc8000c000000 */
[----:B------:R-:W-:Y:S02]  /*1290*/  UIADD3 UR6, UPT, UPT, UR5, -UR4, URZ ;  /* 0x8000000405067290 */ /* 0x000fe4000fffe0ff */
[----:B------:R-:W-:Y:S02]  /*12a0*/  UIADD3 UR4, UPT, UPT, -UR5, UR4, URZ ;  /* 0x0000000405047290 */ /* 0x000fe4000fffe1ff */
[----:B------:R-:W-:Y:S02]  /*12b0*/  UIMAD UR20, UR6, UR10, UR20 ;  /* 0x0000000a061472a4 */ /* 0x000fe4000f8e0214 */
[----:B------:R-:W-:-:S12]  /*12c0*/  UIMAD UR24, UR4, UR12, UR24 ;  /* 0x0000000c041872a4 */ /* 0x000fd8000f8e0218 */
.L_x_15:
[----:B------:R-:W-:Y:S01]  /*12d0*/  BAR.SYNC.DEFER_BLOCKING 0x0 ;  /* 0x0000000000007b1d */ /* 0x000fe20000010000 */
[----:B------:R-:W-:Y:S01]  /*12e0*/  UISETP.NE.AND UP0, UPT, UR18, 0x2, UPT ;  /* 0x000000021200788c */ /* 0x000fe2000bf05270 */
[----:B------:R-:W-:Y:S02]  /*12f0*/  ISETP.NE.OR P3, PT, R0, 0x2, !P3 ;  /* 0x000000020000780c */ /* 0x000fe40005f65670 */
[----:B------:R-:W-:Y:S02]  /*1300*/  LOP3.LUT R0, R54, 0x1f, RZ, 0xc0, !PT ;  /* 0x0000001f36007812 */ /* 0x000fe400078ec0ff */
[----:B------:R-:W1:Y:S04]  /*1310*/  LDCU UR39, c[0x0][0xb24] ;  /* 0x00016480ff2777ac */ /* 0x000e680008000800 */
[----:B------:R-:W-:Y:S05]  /*1320*/  BRA.U UP0, `(.L_x_16) ;  /* 0x0000001d00207547 */ /* 0x000fea000b800000 */
[----:B------:R-:W2:Y:S01]  /*1330*/  LDCU UR7, c[0x0][0x390] ;  /* 0x00007200ff0777ac */ /* 0x000ea20008000800 */
[----:B------:R-:W-:Y:S01]  /*1340*/  PLOP3.LUT P1, PT, PT, PT, UP3, 0x80, 0x8 ;  /* 0x000000000008781c */ /* 0x000fe20003f2f038 */
[----:B------:R-:W-:Y:S01]  /*1350*/  IMAD.MOV.U32 R2, RZ, RZ, RZ ;  /* 0x000000ffff027224 */ /* 0x000fe200078e00ff */
[----:B------:R-:W-:Y:S01]  /*1360*/  ISETP.EQ.OR P2, PT, R0, RZ, P3 ;  /* 0x000000ff0000720c */ /* 0x000fe20001f42670 */
[----:B------:R-:W3:Y:S01]  /*1370*/  LDCU UR6, c[0x0][0x5c0] ;  /* 0x0000b800ff0677ac */ /* 0x000ee20008000800 */
[----:B------:R-:W-:Y:S01]  /*1380*/  PLOP3.LUT P1, PT, P1, PT, PT, 0x8, 0x80 ;  /* 0x000000000080781c */ /* 0x000fe20000f2e170 */
[----:B------:R-:W4:Y:S01]  /*1390*/  LDCU UR54, c[0x0][0x370] ;  /* 0x00006e00ff3677ac */ /* 0x000f220008000800 */
[----:B------:R-:W1:Y:S01]  /*13a0*/  LDCU.64 UR46, c[0x0][0x348] ;  /* 0x00006900ff2e77ac */ /* 0x000e620008000a00 */
[----:B------:R-:W1:Y:S01]  /*13b0*/  LDCU UR53, c[0x0][0x374] ;  /* 0x00006e80ff3577ac */ /* 0x000e620008000800 */
[----:B--2---:R-:W-:Y:S02]  /*13c0*/  UIADD3 UR5, UPT, UPT, UR7, 0x3f, URZ ;  /* 0x0000003f07057890 */ /* 0x004fe4000fffe0ff */
[----:B---3--:R-:W-:-:S02]  /*13d0*/  UIADD3 UR6, UPT, UPT, UR6, 0x7f, URZ ;  /* 0x0000007f06067890 */ /* 0x008fc4000fffe0ff */
[----:B------:R-:W-:Y:S02]  /*13e0*/  USHF.R.S32.HI UR4, URZ, 0x1f, UR5 ;  /* 0x0000001fff047899 */ /* 0x000fe40008011405 */
[----:B------:R-:W-:Y:S02]  /*13f0*/  UIADD3 UR58, UPT, UPT, UR7, 0x7e, URZ ;  /* 0x0000007e073a7890 */ /* 0x000fe4000fffe0ff */
[----:B------:R-:W-:Y:S02]  /*1400*/  ULEA.HI UR4, UR4, UR5, URZ, 0x6 ;  /* 0x0000000504047291 */ /* 0x000fe4000f8f30ff */
[----:B------:R-:W-:Y:S02]  /*1410*/  UIADD3 UR5, UPT, UPT, UR7, -0x1, URZ ;  /* 0xffffffff07057890 */ /* 0x000fe4000fffe0ff */
[----:B------:R-:W-:Y:S02]  /*1420*/  USHF.R.S32.HI UR56, URZ, 0x6, UR4 ;  /* 0x00000006ff387899 */ /* 0x000fe40008011404 */
[----:B------:R-:W-:-:S02]  /*1430*/  UISETP.GE.U32.AND UP1, UPT, UR5, -0x7f, UPT ;  /* 0xffffff810500788c */ /* 0x000fc4000bf26070 */
[----:B------:R-:W-:Y:S02]  /*1440*/  UISETP.LT.U32.AND UP0, UPT, UR56, 0x8, UPT ;  /* 0x000000083800788c */ /* 0x000fe4000bf01070 */
[----:B------:R-:W-:Y:S02]  /*1450*/  USHF.R.S32.HI UR4, URZ, 0x1f, UR6 ;  /* 0x0000001fff047899 */ /* 0x000fe40008011406 */
[----:B------:R-:W-:Y:S02]  /*1460*/  USEL UR55, UR56, 0x8, UP0 ;  /* 0x0000000838377887 */ /* 0x000fe40008000000 */
[----:B------:R-:W-:Y:S02]  /*1470*/  ULEA.HI UR4, UR4, UR6, URZ, 0x7 ;  /* 0x0000000604047291 */ /* 0x000fe4000f8f38ff */
[----:B------:R-:W-:Y:S02]  /*1480*/  UIADD3 UR44, UPT, UPT, UR55, -0x1, URZ ;  /* 0xffffffff372c7890 */ /* 0x000fe4000fffe0ff */
[----:B------:R-:W-:-:S02]  /*1490*/  @UP1 UIADD3 UR44, UPT, UPT, UR55, URZ, URZ ;  /* 0x000000ff372c1290 */ /* 0x000fc4000fffe0ff */
[----:B------:R-:W-:Y:S02]  /*14a0*/  USHF.R.S32.HI UR52, URZ, 0x7, UR4 ;  /* 0x00000007ff347899 */ /* 0x000fe40008011404 */
[----:B------:R-:W-:Y:S02]  /*14b0*/  UIADD3 UR57, UPT, UPT, UR56, -UR55, URZ ;  /* 0x8000003738397290 */ /* 0x000fe4000fffe0ff */
[----:B------:R-:W-:Y:S01]  /*14c0*/  UIADD3 UR44, UPT, UPT, UR44, 0x1, URZ ;  /* 0x000000012c2c7890 */ /* 0x000fe2000fffe0ff */
[----:B------:R-:W-:Y:S01]  /*14d0*/  UMOV UR30, 0x1 ;  /* 0x00000001001e7882 */ /* 0x000fe20000000000 */
[----:B-1--4-:R-:W-:-:S10]  /*14e0*/  UMOV UR38, URZ ;  /* 0x000000ff00267c82 */ /* 0x012fd40008000000 */
.L_x_32:
[----:B------:R-:W-:Y:S01]  /*14f0*/  IMAD.U32 R4, RZ, RZ, UR52 ;  /* 0x00000034ff047e24 */ /* 0x000fe2000f8e00ff */
[----:B------:R-:W1:Y:S04]  /*1500*/  LDCU UR51, c[0x0][0x5c4] ;  /* 0x0000b880ff3377ac */ /* 0x000e680008000800 */
[-C--:B------:R-:W-:Y:S01]  /*1510*/  IABS R0, R4.reuse ;  /* 0x0000000400007213 */ /* 0x080fe20000000000 */
[----:B------:R-:W-:Y:S01]  /*1520*/  UMOV UR31, 0x400 ;  /* 0x00000400001f7882 */ /* 0x000fe20000000000 */
[----:B------:R-:W-:Y:S01]  /*1530*/  IABS R4, R4 ;  /* 0x0000000400047213 */ /* 0x000fe20000000000 */
[----:B------:R-:W-:Y:S01]  /*1540*/  USHF.L.U32 UR42, UR24, 0x6, URZ ;  /* 0x00000006182a7899 */ /* 0x000fe200080006ff */
[----:B------:R-:W-:Y:S01]  /*1550*/  R2UR UR6, R0 ;  /* 0x00000000000672ca */ /* 0x000fe200000e0000 */
[----:B------:R-:W-:Y:S01]  /*1560*/  UMOV UR15, URZ ;  /* 0x000000ff000f7c82 */ /* 0x000fe20008000000 */
[----:B-1----:R-:W-:-:S11]  /*1570*/  IMAD.U32 R3, RZ, RZ, UR51 ;  /* 0x00000033ff037e24 */ /* 0x002fd6000f8e00ff */
[----:B------:R-:W1:Y:S08]  /*1580*/  I2F.RP R0, UR6 ;  /* 0x0000000600007d06 */ /* 0x000e700008209400 */
[----:B-1----:R-:W1:Y:S02]  /*1590*/  MUFU.RCP R0, R0 ;  /* 0x0000000000007308 */ /* 0x002e640000001000 */
[----:B-1----:R-:W-:-:S06]  /*15a0*/  VIADD R0, R0, 0xffffffe ;  /* 0x0ffffffe00007836 */ /* 0x002fcc0000000000 */
[----:B------:R-:W1:Y:S02]  /*15b0*/  F2I.FTZ.U32.TRUNC.NTZ R0, R0 ;  /* 0x0000000000007305 */ /* 0x000e64000021f000 */
[----:B-1----:R-:W-:Y:S02]  /*15c0*/  R2UR UR5, R0 ;  /* 0x00000000000572ca */ /* 0x002fe400000e0000 */
[----:B------:R-:W-:Y:S01]  /*15d0*/  IABS R0, R3 ;  /* 0x0000000300007213 */ /* 0x000fe20000000000 */
[----:B------:R-:W-:-:S03]  /*15e0*/  IMAD.U32 R3, RZ, RZ, UR20 ;  /* 0x00000014ff037e24 */ /* 0x000fc6000f8e00ff */
[----:B------:R-:W-:Y:S01]  /*15f0*/  R2UR UR8, R0 ;  /* 0x00000000000872ca */ /* 0x000fe200000e0000 */
[----:B------:R-:W-:Y:S01]  /*1600*/  IMAD.MOV R0, RZ, RZ, -R4 ;  /* 0x000000ffff007224 */ /* 0x000fe200078e0a04 */
[----:B------:R-:W-:-:S04]  /*1610*/  IABS R3, R3 ;  /* 0x0000000300037213 */ /* 0x000fc80000000000 */
[----:B------:R-:W-:Y:S01]  /*1620*/  R2UR UR9, R3 ;  /* 0x00000000030972ca */ /* 0x000fe200000e0000 */
[----:B------:R-:W-:-:S04]  /*1630*/  UIADD3 UR4, UPT, UPT, URZ, -UR5, URZ ;  /* 0x80000005ff047290 */ /* 0x000fc8000fffe0ff */
[----:B------:R-:W-:Y:S02]  /*1640*/  UIMAD UR7, UR4, UR6, URZ ;  /* 0x00000006040772a4 */ /* 0x000fe4000f8e02ff */
[----:B------:R-:W1:Y:S01]  /*1650*/  I2F.RP R3, UR8 ;  /* 0x0000000800037d06 */ /* 0x000e620008209400 */
[----:B------:R-:W-:Y:S02]  /*1660*/  UMOV UR4, URZ ;  /* 0x000000ff00047c82 */ /* 0x000fe40008000000 */
[----:B------:R-:W-:Y:S02]  /*1670*/  UIMAD.WIDE.U32 UR4, UR5, UR7, UR4 ;  /* 0x00000007050472a5 */ /* 0x000fe4000f8e0004 */
[----:B------:R-:W-:-:S05]  /*1680*/  R2UR UR7, R0 ;  /* 0x00000000000772ca */ /* 0x000fca00000e0000 */
[----:B------:R-:W-:Y:S02]  /*1690*/  UMOV UR4, UR5 ;  /* 0x0000000500047c82 */ /* 0x000fe40008000000 */
[----:B------:R-:W-:Y:S01]  /*16a0*/  UIMAD.WIDE.U32 UR4, UR4, UR9, URZ ;  /* 0x00000009040472a5 */ /* 0x000fe2000f8e00ff */
[----:B-1----:R-:W1:Y:S06]  /*16b0*/  MUFU.RCP R0, R3 ;  /* 0x0000000300007308 */ /* 0x002e6c0000001000 */
[----:B------:R-:W-:Y:S02]  /*16c0*/  UMOV UR4, UR5 ;  /* 0x0000000500047c82 */ /* 0x000fe40008000000 */
[----:B------:R-:W-:Y:S01]  /*16d0*/  UIMAD UR5, UR4, UR7, UR9 ;  /* 0x00000007040572a4 */ /* 0x000fe2000f8e0209 */
[----:B------:R-:W2:Y:S03]  /*16e0*/  S2UR UR7, SR_CgaCtaId ;  /* 0x00000000000779c3 */ /* 0x000ea60000008800 */
[----:B------:R-:W-:Y:S01]  /*16f0*/  UISETP.GT.U32.AND UP0, UPT, UR6, UR5, UPT ;  /* 0x000000050600728c */ /* 0x000fe2000bf04070 */
[----:B-1----:R-:W-:-:S02]  /*1700*/  VIADD R0, R0, 0xffffffe ;  /* 0x0ffffffe00007836 */ /* 0x002fc40000000000 */
[----:B------:R-:W-:-:S08]  /*1710*/  IMAD.U32 R3, RZ, RZ, UR30 ;  /* 0x0000001eff037e24 */ /* 0x000fd0000f8e00ff */
[----:B------:R-:W-:Y:S01]  /*1720*/  @!UP0 UIADD3 UR5, UPT, UPT, UR5, -UR6, URZ ;  /* 0x8000000605058290 */ /* 0x000fe2000fffe0ff */
[----:B------:R-:W1:Y:S01]  /*1730*/  F2I.FTZ.U32.TRUNC.NTZ R0, R0 ;  /* 0x0000000000007305 */ /* 0x000e62000021f000 */
[----:B------:R-:W-:Y:S01]  /*1740*/  @!UP0 UIADD3 UR4, UPT, UPT, UR4, 0x1, URZ ;  /* 0x0000000104048890 */ /* 0x000fe2000fffe0ff */
[----:B------:R-:W-:Y:S01]  /*1750*/  SHF.L.U32 R3, R3, 0x1f, RZ ;  /* 0x0000001f03037819 */ /* 0x000fe200000006ff */
[----:B------:R-:W-:Y:S02]  /*1760*/  UISETP.GE.U32.AND UP1, UPT, UR5, UR6, UPT ;  /* 0x000000060500728c */ /* 0x000fe4000bf26070 */
[----:B------:R-:W-:Y:S02]  /*1770*/  ULOP3.LUT UR5, UR20, UR52, URZ, 0x3c, !UPT ;  /* 0x0000003414057292 */ /* 0x000fe4000f8e3cff */
[----:B--2---:R-:W-:Y:S02]  /*1780*/  ULEA UR31, UR7, UR31, 0x18 ;  /* 0x0000001f071f7291 */ /* 0x004fe4000f8ec0ff */
[----:B------:R-:W-:-:S02]  /*1790*/  UISETP.GE.AND UP0, UPT, UR5, URZ, UPT ;  /* 0x000000ff0500728c */ /* 0x000fc4000bf06270 */
[----:B------:R-:W-:-:S03]  /*17a0*/  ULEA UR7, UR38, UR31, 0x3 ;  /* 0x0000001f26077291 */ /* 0x000fc6000f8e18ff */
[----:B------:R-:W-:Y:S01]  /*17b0*/  @UP1 UIADD3 UR4, UPT, UPT, UR4, 0x1, URZ ;  /* 0x0000000104041890 */ /* 0x000fe2000fffe0ff */
[----:B-1----:R-:W-:Y:S01]  /*17c0*/  R2UR UR5, R0 ;  /* 0x00000000000572ca */ /* 0x002fe200000e0000 */
[----:B------:R-:W-:-:S05]  /*17d0*/  UISETP.NE.AND UP1, UPT, UR52, URZ, UPT ;  /* 0x000000ff3400728c */ /* 0x000fca000bf25270 */
[----:B------:R-:W-:Y:S01]  /*17e0*/  UMOV UR6, UR4 ;  /* 0x0000000400067c82 */ /* 0x000fe20008000000 */
[----:B------:R1:W2:Y:S01]  /*17f0*/  SYNCS.PHASECHK.TRANS64.TRYWAIT P0, [UR7+0x40], R3 ;  /* 0x00004003ff0075a7 */ /* 0x0002a20008001107 */
[----:B------:R-:W-:-:S04]  /*1800*/  @!UP0 UIADD3 UR6, UPT, UPT, -UR6, URZ, URZ ;  /* 0x000000ff06068290 */ /* 0x000fc8000fffe1ff */
[----:B------:R-:W-:Y:S02]  /*1810*/  @!UP1 ULOP3.LUT UR6, URZ, UR52, URZ, 0x33, !UPT ;  /* 0x00000034ff069292 */ /* 0x000fe4000f8e33ff */
[----:B------:R-:W-:-:S04]  /*1820*/  UIADD3 UR4, UPT, UPT, URZ, -UR5, URZ ;  /* 0x80000005ff047290 */ /* 0x000fc8000fffe0ff */
[----:B------:R-:W-:Y:S01]  /*1830*/  IMAD.U32 R0, RZ, RZ, UR6 ;  /* 0x00000006ff007e24 */ /* 0x000fe2000f8e00ff */
[----:B------:R-:W-:-:S03]  /*1840*/  UIMAD UR7, UR4, UR8, URZ ;  /* 0x00000008040772a4 */ /* 0x000fc6000f8e02ff */
[----:B------:R-:W-:Y:S01]  /*1850*/  UMOV UR4, URZ ;  /* 0x000000ff00047c82 */ /* 0x000fe20008000000 */
[----:B------:R-:W-:Y:S01]  /*1860*/  IABS R0, R0 ;  /* 0x0000000000007213 */ /* 0x000fe20000000000 */
[----:B------:R-:W-:-:S03]  /*1870*/  UIMAD.WIDE.U32 UR4, UR5, UR7, UR4 ;  /* 0x00000007050472a5 */ /* 0x000fc6000f8e0004 */
[----:B------:R-:W-:-:S04]  /*1880*/  R2UR UR9, R0 ;  /* 0x00000000000972ca */ /* 0x000fc800000e0000 */
[----:B------:R-:W-:-:S09]  /*1890*/  UMOV UR4, UR5 ;  /* 0x0000000500047c82 */ /* 0x000fd20008000000 */
[----:B------:R-:W-:-:S07]  /*18a0*/  UIMAD.WIDE.U32 UR4, UR4, UR9, URZ ;  /* 0x00000009040472a5 */ /* 0x000fce000f8e00ff */
[----:B------:R-:W-:Y:S02]  /*18b0*/  UMOV UR4, UR5 ;  /* 0x0000000500047c82 */ /* 0x000fe40008000000 */
[----:B------:R-:W-:-:S04]  /*18c0*/  UIADD3 UR5, UPT, UPT, -UR4, URZ, URZ ;  /* 0x000000ff04057290 */ /* 0x000fc8000fffe1ff */
[----:B------:R-:W-:-:S04]  /*18d0*/  UIMAD UR5, UR8, UR5, UR9 ;  /* 0x00000005080572a4 */ /* 0x000fc8000f8e0209 */
[----:B------:R-:W-:-:S11]  /*18e0*/  UISETP.GT.U32.AND UP0, UPT, UR8, UR5, UPT ;  /* 0x000000050800728c */ /* 0x000fd6000bf04070 */
[----:B------:R-:W-:Y:S02]  /*18f0*/  @!UP0 UIADD3 UR5, UPT, UPT, UR5, -UR8, URZ ;  /* 0x8000000805058290 */ /* 0x000fe4000fffe0ff */
[----:B------:R-:W-:Y:S02]  /*1900*/  @!UP0 UIADD3 UR4, UPT, UPT, UR4, 0x1, URZ ;  /* 0x0000000104048890 */ /* 0x000fe4000fffe0ff */
[----:B------:R-:W-:Y:S02]  /*1910*/  UISETP.GE.U32.AND UP1, UPT, UR5, UR8, UPT ;  /* 0x000000080500728c */ /* 0x000fe4000bf26070 */
[----:B------:R-:W-:-:S04]  /*1920*/  ULOP3.LUT UR5, UR6, UR51, URZ, 0x3c, !UPT ;  /* 0x0000003306057292 */ /* 0x000fc8000f8e3cff */
[----:B------:R-:W-:-:S05]  /*1930*/  UISETP.GE.AND UP0, UPT, UR5, URZ, UPT ;  /* 0x000000ff0500728c */ /* 0x000fca000bf06270 */
[----:B------:R-:W-:Y:S02]  /*1940*/  @UP1 UIADD3 UR4, UPT, UPT, UR4, 0x1, URZ ;  /* 0x0000000104041890 */ /* 0x000fe4000fffe0ff */
[----:B------:R-:W-:-:S05]  /*1950*/  UISETP.NE.AND UP1, UPT, UR51, URZ, UPT ;  /* 0x000000ff3300728c */ /* 0x000fca000bf25270 */
[----:B------:R-:W-:Y:S01]  /*1960*/  UMOV UR37, UR4 ;  /* 0x0000000400257c82 */ /* 0x000fe20008000000 */
[----:B------:R-:W-:Y:S02]  /*1970*/  UIADD3 UR4, UPT, UPT, -UR6, URZ, URZ ;  /* 0x000000ff06047290 */ /* 0x000fe4000fffe1ff */
[----:B------:R-:W-:Y:S02]  /*1980*/  @!UP0 UIADD3 UR37, UPT, UPT, -UR37, URZ, URZ ;  /* 0x000000ff25258290 */ /* 0x000fe4000fffe1ff */
[----:B------:R-:W-:Y:S02]  /*1990*/  UISETP.GE.U32.AND UP0, UPT, UR58, 0x7f, UPT ;  /* 0x0000007f3a00788c */ /* 0x000fe4000bf06070 */
[----:B------:R-:W-:Y:S02]  /*19a0*/  @!UP1 ULOP3.LUT UR37, URZ, UR51, URZ, 0x33, !UPT ;  /* 0x00000033ff259292 */ /* 0x000fe4000f8e33ff */
[----:B------:R-:W-:Y:S02]  /*19b0*/  UIMAD UR4, UR52, UR4, UR20 ;  /* 0x00000004340472a4 */ /* 0x000fe4000f8e0214 */
[----:B------:R-:W-:-:S02]  /*19c0*/  UIADD3 UR5, UPT, UPT, -UR37, URZ, URZ ;  /* 0x000000ff25057290 */ /* 0x000fc4000fffe1ff */
[----:B------:R-:W-:Y:S02]  /*19d0*/  USHF.L.U32 UR18, UR4, 0x7, URZ ;  /* 0x0000000704127899 */ /* 0x000fe400080006ff */
[----:B------:R-:W-:Y:S01]  /*19e0*/  UIMAD UR51, UR51, UR5, UR6 ;  /* 0x00000005333372a4 */ /* 0x000fe2000f8e0206 */
[----:B-12---:R-:W-:Y:S11]  /*19f0*/  BRA.U !UP0, `(.L_x_17) ;  /* 0x0000000508387547 */ /* 0x006ff6000b800000 */
[----:B------:R-:W1:Y:S01]  /*1a00*/  LDCU.64 UR8, c[0x0][0x5b0] ;  /* 0x0000b600ff0877ac */ /* 0x000e620008000a00 */
[----:B------:R-:W1:Y:S01]  /*1a10*/  LDCU.64 UR34, c[0x0][0x5d8] ;  /* 0x0000bb00ff2277ac */ /* 0x000e620008000a00 */
[----:B------:R-:W2:Y:S01]  /*1a20*/  LDCU UR25, c[0x0][0x598] ;  /* 0x0000b300ff1977ac */ /* 0x000ea20008000800 */
[----:B------:R-:W3:Y:S01]  /*1a30*/  LDCU UR24, c[0x0][0x58c] ;  /* 0x0000b180ff1877ac */ /* 0x000ee20008000800 */
[----:B------:R-:W4:Y:S01]  /*1a40*/  LDCU UR27, c[0x0][0x59c] ;  /* 0x0000b380ff1b77ac */ /* 0x000f220008000800 */
[----:B------:R-:W2:Y:S01]  /*1a50*/  LDCU UR26, c[0x0][0x5a0] ;  /* 0x0000b400ff1a77ac */ /* 0x000ea20008000800 */
[----:B------:R-:W2:Y:S01]  /*1a60*/  LDCU.64 UR22, c[0x0][0x590] ;  /* 0x0000b200ff1677ac */ /* 0x000ea20008000a00 */
[----:B------:R-:W2:Y:S01]  /*1a70*/  LDCU.64 UR6, c[0x0][0x5b8] ;  /* 0x0000b700ff0677ac */ /* 0x000ea20008000a00 */
[----:B------:R-:W2:Y:S01]  /*1a80*/  LDCU.64 UR4, c[0x0][0x5d0] ;  /* 0x0000ba00ff0477ac */ /* 0x000ea20008000a00 */
[----:B-1----:R-:W-:Y:S02]  /*1a90*/  UIMAD UR36, UR51, UR8, UR34 ;  /* 0x00000008332472a4 */ /* 0x002fe4000f8e0222 */
[----:B------:R-:W-:-:S02]  /*1aa0*/  UIMAD UR35, UR37, UR9, UR35 ;  /* 0x00000009252372a4 */ /* 0x000fc4000f8e0223 */
[----:B------:R-:W-:Y:S01]  /*1ab0*/  UIADD3 UR10, UPT, UPT, UR18, 0x40, URZ ;  /* 0x00000040120a7890 */ /* 0x000fe2000fffe0ff */
[----:B------:R-:W-:Y:S01]  /*1ac0*/  UMOV UR14, URZ ;  /* 0x000000ff000e7c82 */ /* 0x000fe20008000000 */
[----:B---34-:R-:W-:-:S10]  /*1ad0*/  UMOV UR11, UR38 ;  /* 0x00000026000b7c82 */ /* 0x018fd40008000000 */
.L_x_22:
[----:B---3--:R-:W-:Y:S01]  /*1ae0*/  @!P3 MOV R3, 0x6000 ;  /* 0x000060000003b802 */ /* 0x008fe20000000f00 */
[----:B------:R-:W-:Y:S01]  /*1af0*/  ULEA UR41, UR11, UR31, 0x3 ;  /* 0x0000001f0b297291 */ /* 0x000fe2000f8e18ff */
[----:B----4-:R-:W-:Y:S11]  /*1b00*/  @P0 BRA `(.L_x_18) ;  /* 0x0000000000100947 */ /* 0x010ff60003800000 */
[----:B------:R-:W-:Y:S04]  /*1b10*/  MOV R4, UR30 ;  /* 0x0000001e00047c02 */ /* 0x000fe80008000f00 */
[----:B------:R-:W-:Y:S04]  /*1b20*/  SHF.L.U32 R4, R4, 0x1f, RZ ;  /* 0x0000001f04047819 */ /* 0x000fe800000006ff */
[----:B------:R-:W1:Y:S02]  /*1b30*/  SYNCS.PHASECHK.TRANS64.TRYWAIT P0, [UR41+0x40], R4 ;  /* 0x00004004ff0075a7 */ /* 0x000e640008001129 */
[----:B-1----:R-:W-:Y:S05]  /*1b40*/  @!P0 BRA `(.L_x_19) ;  /* 0x0000007400408947 */ /* 0x002fea0003800000 */
.L_x_18:
[----:B------:R3:W-:Y:S01]  /*1b50*/  @!P3 SYNCS.ARRIVE.TRANS64 RZ, [UR41], R3 ;  /* 0x00000003ffffb9a7 */ /* 0x0007e20008000029 */
[----:B------:R-:W-:Y:S04]  /*1b60*/  BSSY.RECONVERGENT B0, `(.L_x_20) ;  /* 0x0000003000007945 */ /* 0x000fe80003800200 */
[----:B------:R-:W-:Y:S05]  /*1b70*/  @P2 BRA `(.L_x_21) ;  /* 0x0000000000042947 */ /* 0x000fea0003800000 */
[----:B--2---:R-:W-:Y:S05]  /*1b80*/  BPT.TRAP 0x1 ;  /* 0x000000040000795c */ /* 0x004fea0000300000 */
.L_x_21:
[----:B--2---:R-:W-:Y:S05]  /*1b90*/  BSYNC.RECONVERGENT B0 ;  /* 0x0000000000007941 */ /* 0x004fea0003800200 */
.L_x_20:
[----:B------:R-:W-:Y:S02]  /*1ba0*/  UIADD3 UR8, UPT, UPT, UR11, 0x1, URZ ;  /* 0x000000010b087890 */ /* 0x000fe4000fffe0ff */
[----:B------:R-:W-:Y:S02]  /*1bb0*/  USHF.L.U32 UR43, UR14, 0x6, URZ ;  /* 0x000000060e2b7899 */ /* 0x000fe400080006ff */
[----:B------:R-:W-:Y:S02]  /*1bc0*/  UISETP.NE.AND UP0, UPT, UR8, 0x8, UPT ;  /* 0x000000080800788c */ /* 0x000fe4000bf05270 */
[----:B------:R-:W-:Y:S02]  /*1bd0*/  UISETP.NE.AND UP2, UPT, UR25, 0x1, UPT ;  /* 0x000000011900788c */ /* 0x000fe4000bf45270 */
[----:B------:R-:W-:Y:S02]  /*1be0*/  USEL UR9, URZ, 0x1, UP0 ;  /* 0x00000001ff097887 */ /* 0x000fe40008000000 */
[----:B------:R-:W-:Y:S02]  /*1bf0*/  USEL UR38, UR8, URZ, UP0 ;  /* 0x000000ff08267287 */ /* 0x000fe40008000000 */
[----:B------:R-:W-:Y:S02]  /*1c00*/  ULOP3.LUT UR30, UR30, UR9, URZ, 0x3c, !UPT ;  /* 0x000000091e1e7292 */ /* 0x000fe4000f8e3cff */
[----:B------:R-:W-:Y:S02]  /*1c10*/  ULEA UR8, UR38, UR31, 0x3 ;  /* 0x0000001f26087291 */ /* 0x000fe4000f8e18ff */
[----:B------:R-:W-:Y:S02]  /*1c20*/  UISETP.NE.AND UP0, UPT, UR24, 0x1, UPT ;  /* 0x000000011800788c */ /* 0x000fe4000bf05270 */
[----:B------:R-:W-:Y:S01]  /*1c30*/  UIADD3 UR32, UP1, UPT, UR46, 0x80, URZ ;  /* 0x000000802e207890 */ /* 0x000fe2000ff3e0ff */
[----:B-1----:R-:W-:Y:S01]  /*1c40*/  MOV R0, UR30 ;  /* 0x0000001e00007c02 */ /* 0x002fe20008000f00 */
[----:B------:R-:W-:Y:S02]  /*1c50*/  ULEA UR40, UR11, UR31, 0xd ;  /* 0x0000001f0b287291 */ /* 0x000fe4000f8e68ff */
[----:B------:R-:W-:Y:S01]  /*1c60*/  ULEA UR15, UR11, UR31, 0xe ;  /* 0x0000001f0b0f7291 */ /* 0x000fe2000f8e70ff */
[----:B------:R-:W-:Y:S01]  /*1c70*/  SHF.L.U32 R0, R0, 0x1f, RZ ;  /* 0x0000001f00007819 */ /* 0x000fe200000006ff */
[----:B------:R-:W-:Y:S02]  /*1c80*/  UIADD3.X UR33, UPT, UPT, URZ, UR47, URZ, UP1, !UPT ;  /* 0x0000002fff217290 */ /* 0x000fe40008ffe4ff */
[----:B------:R-:W-:Y:S01]  /*1c90*/  UIADD3 UR40, UPT, UPT, UR40, 0x4400, URZ ;  /* 0x0000440028287890 */ /* 0x000fe2000fffe0ff */
[----:B------:R1:W4:Y:S01]  /*1ca0*/  SYNCS.PHASECHK.TRANS64.TRYWAIT P0, [UR8+0x40], R0 ;  /* 0x00004000ff0075a7 */ /* 0x0003220008001108 */
[----:B------:R-:W-:Y:S02]  /*1cb0*/  UIMAD.WIDE.U32 UR8, UR43, UR22, URZ ;  /* 0x000000162b0872a5 */ /* 0x000fe4000f8e00ff */
[----:B------:R-:W-:Y:S02]  /*1cc0*/  UPRMT UR34, UR36, 0x40, UR35 ;  /* 0x0000004024227896 */ /* 0x000fe40008000023 */
[----:B------:R-:W-:Y:S02]  /*1cd0*/  UIADD3 UR16, UPT, UPT, UR15, 0x14400, URZ ;  /* 0x000144000f107890 */ /* 0x000fe4000fffe0ff */
[----:B------:R-:W-:Y:S01]  /*1ce0*/  UIADD3 UR14, UPT, UPT, UR14, 0x1, URZ ;  /* 0x000000010e0e7890 */ /* 0x000fe2000fffe0ff */
[----:B------:R-:W-:Y:S01]  /*1cf0*/  UMOV UR48, 0x0 ;  /* 0x0000000000307882 */ /* 0x000fe20000000000 */
[----:B------:R-:W-:Y:S01]  /*1d00*/  UMOV UR49, 0x10000000 ;  /* 0x1000000000317882 */ /* 0x000fe20000000000 */
[----:B------:R-:W-:Y:S01]  /*1d10*/  UMOV UR17, UR41 ;  /* 0x0000002900117c82 */ /* 0x000fe20008000000 */
[----:B------:R-:W-:Y:S01]  /*1d20*/  UTMALDG.2D [UR40], [UR32], desc[UR48] ;  /* 0x00003028200075b4 */ /* 0x000fe20008009000 */
[----:B------:R-:W-:Y:S01]  /*1d30*/  UMOV UR8, UR9 ;  /* 0x0000000900087c82 */ /* 0x000fe20008000000 */
[----:B------:R-:W-:Y:S01]  /*1d40*/  UMOV UR9, UR41 ;  /* 0x0000002900097c82 */ /* 0x000fe20008000000 */
[----:B------:R-:W-:Y:S04]  /*1d50*/  USHF.R.U32.HI UR8, URZ, UR23, UR8 ;  /* 0x00000017ff087299 */ /* 0x000fe80008011608 */
[----:B------:R-:W-:Y:S02]  /*1d60*/  USEL UR8, UR43, UR8, !UP0 ;  /* 0x000000082b087287 */ /* 0x000fe4000c000000 */
[----:B------:R-:W-:Y:S02]  /*1d70*/  UIADD3 UR28, UP0, UPT, UR46, 0x180, URZ ;  /* 0x000001802e1c7890 */ /* 0x000fe4000ff1e0ff */
[----:B------:R-:W-:Y:S02]  /*1d80*/  UIMAD.WIDE.U32 UR12, UR8, UR27, URZ ;  /* 0x0000001b080c72a5 */ /* 0x000fe4000f8e00ff */
[----:B------:R-:W-:Y:S02]  /*1d90*/  UIADD3.X UR29, UPT, UPT, URZ, UR47, URZ, UP0, !UPT ;  /* 0x0000002fff1d7290 */ /* 0x000fe400087fe4ff */
[----:B------:R-:W-:Y:S03]  /*1da0*/  UISETP.NE.AND UP0, UPT, UR14, UR44, UPT ;  /* 0x0000002c0e00728c */ /* 0x000fe6000bf05270 */
[----:B------:R-:W-:Y:S02]  /*1db0*/  UMOV UR12, UR13 ;  /* 0x0000000d000c7c82 */ /* 0x000fe40008000000 */
[----:B------:R-:W-:Y:S04]  /*1dc0*/  USHF.R.U32.HI UR12, URZ, UR26, UR12 ;  /* 0x0000001aff0c7299 */ /* 0x000fe8000801160c */
[----:B------:R-:W-:Y:S02]  /*1dd0*/  USEL UR21, UR8, UR12, !UP2 ;  /* 0x0000000c08157287 */ /* 0x000fe4000d000000 */
[----:B------:R-:W-:Y:S02]  /*1de0*/  UIADD3 UR12, UPT, UPT, -UR8, URZ, URZ ;  /* 0x000000ff080c7290 */ /* 0x000fe4000fffe1ff */
[----:B------:R-:W-:Y:S02]  /*1df0*/  UIADD3 UR11, UPT, UPT, -UR21, URZ, URZ ;  /* 0x000000ff150b7290 */ /* 0x000fe4000fffe1ff */
[----:B------:R-:W-:Y:S02]  /*1e00*/  UIMAD UR12, UR24, UR12, UR43 ;  /* 0x0000000c180c72a4 */ /* 0x000fe4000f8e022b */
[----:B------:R-:W-:Y:S02]  /*1e10*/  UIMAD UR8, UR25, UR11, UR8 ;  /* 0x0000000b190872a4 */ /* 0x000fe4000f8e0208 */
[----:B------:R-:W-:Y:S02]  /*1e20*/  UIMAD UR19, UR12, UR6, UR4 ;  /* 0x000000060c1372a4 */ /* 0x000fe4000f8e0204 */
[----:B------:R-:W-:Y:S02]  /*1e30*/  UIMAD UR20, UR8, UR7, UR5 ;  /* 0x00000007081472a4 */ /* 0x000fe4000f8e0205 */
[----:B------:R-:W-:Y:S02]  /*1e40*/  UIADD3 UR8, UPT, UPT, UR15, 0x16400, URZ ;  /* 0x000164000f087890 */ /* 0x000fe4000fffe0ff */
[----:B------:R-:W-:Y:S01]  /*1e50*/  UPRMT UR15, UR34, 0x5410, URZ ;  /* 0x00005410220f7896 */ /* 0x000fe200080000ff */
[----:B------:R-:W-:Y:S01]  /*1e60*/  UMOV UR11, UR19 ;  /* 0x00000013000b7c82 */ /* 0x000fe20008000000 */
[----:B------:R-:W-:Y:S01]  /*1e70*/  UMOV UR13, UR21 ;  /* 0x00000015000d7c82 */ /* 0x000fe20008000000 */
[----:B------:R-:W-:Y:S06]  /*1e80*/  UMOV UR12, UR20 ;  /* 0x00000014000c7c82 */ /* 0x000fec0008000000 */
[----:B------:R-:W-:Y:S01]  /*1e90*/  UTMALDG.4D.IM2COL [UR16], [UR28], UR15 ;  /* 0x000000101c0073b4 */ /* 0x000fe2000805800f */
[----:B------:R2:W-:Y:S02]  /*1ea0*/  UTMALDG.4D.IM2COL [UR8], [UR28], UR15 ;  /* 0x000000081c0073b4 */ /* 0x0005e4000805800f */
[----:B--2---:R-:W-:Y:S01]  /*1eb0*/  UMOV UR15, UR44 ;  /* 0x0000002c000f7c82 */ /* 0x004fe20008000000 */
[----:B------:R-:W-:Y:S01]  /*1ec0*/  UMOV UR11, UR38 ;  /* 0x00000026000b7c82 */ /* 0x000fe20008000000 */
[----:B-1----:R-:W-:Y:S05]  /*1ed0*/  BRA.U UP0, `(.L_x_22) ;  /* 0xfffffffd00007547 */ /* 0x002fea000b83ffff */
.L_x_17:
[----:B------:R-:W-:Y:S01]  /*1ee0*/  ULEA UR4, UR38, UR31, 0x3 ;  /* 0x0000001f26047291 */ /* 0x000fe2000f8e18ff */
[----:B------:R-:W-:Y:S01]  /*1ef0*/  MOV R0, UR30 ;  /* 0x0000001e00007c02 */ /* 0x000fe20008000f00 */
[----:B------:R-:W-:Y:S01]  /*1f00*/  @!P1 SYNCS.ARRIVE.TRANS64.A1T0 RZ, [UR31+0xc8], RZ ;  /* 0x0000c8ffffff99a7 */ /* 0x000fe2000810001f */
[----:B------:R-:W-:Y:S02]  /*1f10*/  UISETP.GT.AND UP0, UPT, UR56, UR55, UPT ;  /* 0x000000373800728c */ /* 0x000fe4000bf04270 */
[----:B------:R-:W-:-:S04]  /*1f20*/  SHF.L.U32 R0, R0, 0x1f, RZ ;  /* 0x0000001f00007819 */ /* 0x000fc800000006ff */
[----:B----4-:R1:W2:Y:S03]  /*1f30*/  SYNCS.PHASECHK.TRANS64.TRYWAIT P0, [UR4+0x40], R0 ;  /* 0x00004000ff0075a7 */ /* 0x0102a60008001104 */
[----:B------:R-:W-:Y:S05]  /*1f40*/  BRA.U !UP0, `(.L_x_23) ;  /* 0x0000000508347547 */ /* 0x000fea000b800000 */
[----:B------:R-:W4:Y:S01]  /*1f50*/  LDCU.64 UR10, c[0x0][0x5b0] ;  /* 0x0000b600ff0a77ac */ /* 0x000f220008000a00 */
[----:B------:R-:W4:Y:S01]  /*1f60*/  LDCU.64 UR8, c[0x0][0x5d8] ;  /* 0x0000bb00ff0877ac */ /* 0x000f220008000a00 */
[----:B------:R-:W1:Y:S01]  /*1f70*/  LDCU UR24, c[0x0][0x598] ;  /* 0x0000b300ff1877ac */ /* 0x000e620008000800 */
[----:B------:R-:W1:Y:S01]  /*1f80*/  LDCU UR14, c[0x0][0x58c] ;  /* 0x0000b180ff0e77ac */ /* 0x000e620008000800 */
[----:B------:R-:W1:Y:S01]  /*1f90*/  LDCU UR26, c[0x0][0x59c] ;  /* 0x0000b380ff1a77ac */ /* 0x000e620008000800 */
[----:B------:R-:W1:Y:S01]  /*1fa0*/  LDCU UR25, c[0x0][0x5a0] ;  /* 0x0000b400ff1977ac */ /* 0x000e620008000800 */
[----:B----4-:R-:W-:Y:S02]  /*1fb0*/  UIMAD UR41, UR51, UR10, UR8 ;  /* 0x0000000a332972a4 */ /* 0x010fe4000f8e0208 */
[----:B------:R-:W-:Y:S01]  /*1fc0*/  UIMAD UR40, UR37, UR11, UR9 ;  /* 0x0000000b252872a4 */ /* 0x000fe2000f8e0209 */
[----:B------:R-:W4:Y:S01]  /*1fd0*/  LDCU.64 UR22, c[0x0][0x590] ;  /* 0x0000b200ff1677ac */ /* 0x000f220008000a00 */
[----:B------:R-:W1:Y:S01]  /*1fe0*/  LDCU.64 UR6, c[0x0][0x5b8] ;  /* 0x0000b700ff0677ac */ /* 0x000e620008000a00 */
[----:B------:R-:W1:Y:S01]  /*1ff0*/  LDCU.64 UR4, c[0x0][0x5d0] ;  /* 0x0000ba00ff0477ac */ /* 0x000e620008000a00 */
[----:B------:R-:W-:-:S02]  /*2000*/  UIADD3 UR43, UPT, UPT, UR57, UR15, URZ ;  /* 0x0000000f392b7290 */ /* 0x000fc4000fffe0ff */
[----:B------:R-:W-:Y:S01]  /*2010*/  UIADD3 UR10, UPT, UPT, UR18, 0x40, URZ ;  /* 0x00000040120a7890 */ /* 0x000fe2000fffe0ff */
[----:B------:R-:W-:-:S11]  /*2020*/  UMOV UR11, UR38 ;  /* 0x00000026000b7c82 */ /* 0x000fd60008000000 */
.L_x_28:
[----:B--23--:R-:W-:Y:S01]  /*2030*/  @!P3 MOV R3, 0x6000 ;  /* 0x000060000003b802 */ /* 0x00cfe20000000f00 */
[----:B------:R-:W-:Y:S01]  /*2040*/  ULEA UR33, UR11, UR31, 0x3 ;  /* 0x0000001f0b217291 */ /* 0x000fe2000f8e18ff */
[----:B--2---:R-:W-:Y:S11]  /*2050*/  @P0 BRA `(.L_x_24) ;  /* 0x0000000000100947 */ /* 0x004ff60003800000 */
[----:B------:R-:W-:Y:S04]  /*2060*/  MOV R4, UR30 ;  /* 0x0000001e00047c02 */ /* 0x000fe80008000f00 */
[----:B------:R-:W-:Y:S04]  /*2070*/  SHF.L.U32 R4, R4, 0x1f, RZ ;  /* 0x0000001f04047819 */ /* 0x000fe800000006ff */
[----:B------:R-:W2:Y:S02]  /*2080*/  SYNCS.PHASECHK.TRANS64.TRYWAIT P0, [UR33+0x40], R4 ;  /* 0x00004004ff0075a7 */ /* 0x000ea40008001121 */
[----:B--2---:R-:W-:Y:S05]  /*2090*/  @!P0 BRA `(.L_x_25) ;  /* 0x0000007000048947 */ /* 0x004fea0003800000 */
.L_x_24:
[----:B------:R2:W-:Y:S01]  /*20a0*/  @!P3 SYNCS.ARRIVE.TRANS64 RZ, [UR33], R3 ;  /* 0x00000003ffffb9a7 */ /* 0x0005e20008000021 */
[----:B------:R-:W-:Y:S04]  /*20b0*/  BSSY.RECONVERGENT B0, `(.L_x_26) ;  /* 0x0000003000007945 */ /* 0x000fe80003800200 */
[----:B------:R-:W-:Y:S05]  /*20c0*/  @P2 BRA `(.L_x_27) ;  /* 0x0000000000042947 */ /* 0x000fea0003800000 */
[----:B-1--4-:R-:W-:Y:S05]  /*20d0*/  BPT.TRAP 0x1 ;  /* 0x000000040000795c */ /* 0x012fea0000300000 */
.L_x_27:
[----:B-1--4-:R-:W-:Y:S05]  /*20e0*/  BSYNC.RECONVERGENT B0 ;  /* 0x0000000000007941 */ /* 0x012fea0003800200 */
.L_x_26:
        /* <DEDUP_REMOVED lines=10> */
[----:B------:R-:W-:Y:S01]  /*2190*/  MOV R0, UR30 ;  /* 0x0000001e00007c02 */ /* 0x000fe20008000f00 */
[----:B------:R-:W-:Y:S02]  /*21a0*/  ULEA UR32, UR11, UR31, 0xd ;  /* 0x0000001f0b207291 */ /* 0x000fe4000f8e68ff */
[----:B------:R-:W-:Y:S01]  /*21b0*/  ULEA UR19, UR11, UR31, 0xe ;  /* 0x0000001f0b137291 */ /* 0x000fe2000f8e70ff */
[----:B------:R-:W-:Y:S01]  /*21c0*/  SHF.L.U32 R0, R0, 0x1f, RZ ;  /* 0x0000001f00007819 */ /* 0x000fe200000006ff */
[----:B------:R-:W-:Y:S02]  /*21d0*/  UIADD3.X UR37, UPT, UPT, URZ, UR47, URZ, UP1, !UPT ;  /* 0x0000002fff257290 */ /* 0x000fe40008ffe4ff */
[----:B------:R-:W-:Y:S01]  /*21e0*/  UIADD3 UR32, UPT, UPT, UR32, 0x4400, URZ ;  /* 0x0000440020207890 */ /* 0x000fe2000fffe0ff */
[----:B------:R1:W3:Y:S01]  /*21f0*/  SYNCS.PHASECHK.TRANS64.TRYWAIT P0, [UR8+0x40], R0 ;  /* 0x00004000ff0075a7 */ /* 0x0002e20008001108 */
[----:B------:R-:W-:Y:S02]  /*2200*/  UIMAD.WIDE.U32 UR8, UR35, UR22, URZ ;  /* 0x00000016230872a5 */ /* 0x000fe4000f8e00ff */
[----:B------:R-:W-:Y:S02]  /*2210*/  UPRMT UR27, UR41, 0x40, UR40 ;  /* 0x00000040291b7896 */ /* 0x000fe40008000028 */
[----:B------:R-:W-:Y:S02]  /*2220*/  USHF.R.U32.HI UR9, URZ, UR23, UR9 ;  /* 0x00000017ff097299 */ /* 0x000fe40008011609 */
[----:B------:R-:W-:Y:S02]  /*2230*/  UIADD3 UR16, UPT, UPT, UR19, 0x14400, URZ ;  /* 0x0001440013107890 */ /* 0x000fe4000fffe0ff */
[----:B------:R-:W-:Y:S02]  /*2240*/  USEL UR9, UR35, UR9, !UP0 ;  /* 0x0000000923097287 */ /* 0x000fe4000c000000 */
[----:B------:R-:W-:Y:S02]  /*2250*/  UIADD3 UR28, UP0, UPT, UR46, 0x180, URZ ;  /* 0x000001802e1c7890 */ /* 0x000fe4000ff1e0ff */
[----:B------:R-:W-:Y:S02]  /*2260*/  UIMAD.WIDE.U32 UR12, UR9, UR26, URZ ;  /* 0x0000001a090c72a5 */ /* 0x000fe4000f8e00ff */
[----:B------:R-:W-:Y:S02]  /*2270*/  UIADD3 UR11, UPT, UPT, -UR9, URZ, URZ ;  /* 0x000000ff090b7290 */ /* 0x000fe4000fffe1ff */
[----:B------:R-:W-:Y:S02]  /*2280*/  UIADD3.X UR29, UPT, UPT, URZ, UR47, URZ, UP0, !UPT ;  /* 0x0000002fff1d7290 */ /* 0x000fe400087fe4ff */
[----:B------:R-:W-:Y:S02]  /*2290*/  UIMAD UR11, UR14, UR11, UR35 ;  /* 0x0000000b0e0b72a4 */ /* 0x000fe4000f8e0223 */
[----:B------:R-:W-:Y:S02]  /*22a0*/  UPRMT UR27, UR27, 0x5410, URZ ;  /* 0x000054101b1b7896 */ /* 0x000fe400080000ff */
[----:B------:R-:W-:Y:S01]  /*22b0*/  UIADD3 UR15, UPT, UPT, UR15, 0x1, URZ ;  /* 0x000000010f0f7890 */ /* 0x000fe2000fffe0ff */
[----:B------:R-:W-:Y:S01]  /*22c0*/  UMOV UR48, 0x0 ;  /* 0x0000000000307882 */ /* 0x000fe20000000000 */
[----:B------:R-:W-:Y:S02]  /*22d0*/  UMOV UR49, 0x10000000 ;  /* 0x1000000000317882 */ /* 0x000fe40000000000 */
[----:B------:R-:W-:Y:S01]  /*22e0*/  UISETP.NE.AND UP0, UPT, UR15, UR43, UPT ;  /* 0x0000002b0f00728c */ /* 0x000fe2000bf05270 */
[----:B------:R-:W-:Y:S01]  /*22f0*/  UMOV UR8, UR13 ;  /* 0x0000000d00087c82 */ /* 0x000fe20008000000 */
[----:B------:R-:W-:Y:S01]  /*2300*/  UMOV UR34, UR42 ;  /* 0x0000002a00227c82 */ /* 0x000fe20008000000 */
[----:B------:R-:W-:Y:S01]  /*2310*/  USHF.R.U32.HI UR8, URZ, UR25, UR8 ;  /* 0x00000019ff087299 */ /* 0x000fe20008011608 */
[----:B------:R-:W-:Y:S01]  /*2320*/  UTMALDG.2D [UR32], [UR36], desc[UR48] ;  /* 0x00003020240075b4 */ /* 0x000fe20008009000 */
[----:B------:R-:W-:Y:S02]  /*2330*/  UMOV UR17, UR33 ;  /* 0x0000002100117c82 */ /* 0x000fe40008000000 */
[----:B------:R-:W-:Y:S04]  /*2340*/  USEL UR21, UR9, UR8, !UP2 ;  /* 0x0000000809157287 */ /* 0x000fe8000d000000 */
[----:B------:R-:W-:Y:S03]  /*2350*/  UIADD3 UR8, UPT, UPT, -UR21, URZ, URZ ;  /* 0x000000ff15087290 */ /* 0x000fe6000fffe1ff */
[----:B------:R-:W-:Y:S01]  /*2360*/  UMOV UR13, UR21 ;  /* 0x00000015000d7c82 */ /* 0x000fe20008000000 */
[----:B------:R-:W-:Y:S02]  /*2370*/  UIMAD UR9, UR24, UR8, UR9 ;  /* 0x00000008180972a4 */ /* 0x000fe4000f8e0209 */
[----:B------:R-:W-:Y:S02]  /*2380*/  UIADD3 UR8, UPT, UPT, UR19, 0x16400, URZ ;  /* 0x0001640013087890 */ /* 0x000fe4000fffe0ff */
[----:B------:R-:W-:Y:S02]  /*2390*/  UIMAD UR19, UR11, UR6, UR4 ;  /* 0x000000060b1372a4 */ /* 0x000fe4000f8e0204 */
[----:B------:R-:W-:Y:S03]  /*23a0*/  UIMAD UR20, UR9, UR7, UR5 ;  /* 0x00000007091472a4 */ /* 0x000fe6000f8e0205 */
[----:B------:R-:W-:Y:S02]  /*23b0*/  UMOV UR9, UR33 ;  /* 0x0000002100097c82 */ /* 0x000fe40008000000 */
[----:B------:R-:W-:Y:S02]  /*23c0*/  UMOV UR11, UR19 ;  /* 0x00000013000b7c82 */ /* 0x000fe40008000000 */
[----:B------:R-:W-:Y:S02]  /*23d0*/  UMOV UR12, UR20 ;  /* 0x00000014000c7c82 */ /* 0x000fe40008000000 */
[----:B------:R-:W-:Y:S01]  /*23e0*/  UTMALDG.4D.IM2COL [UR16], [UR28], UR27 ;  /* 0x000000101c0073b4 */ /* 0x000fe2000805801b */
[----:B------:R4:W-:Y:S02]  /*23f0*/  UTMALDG.4D.IM2COL [UR8], [UR28], UR27 ;  /* 0x000000081c0073b4 */ /* 0x0009e4000805801b */
[----:B----4-:R-:W-:Y:S01]  /*2400*/  UMOV UR11, UR38 ;  /* 0x00000026000b7c82 */ /* 0x010fe20008000000 */
[----:B-1----:R-:W-:Y:S05]  /*2410*/  BRA.U UP0, `(.L_x_28) ;  /* 0xfffffffd00047547 */ /* 0x002fea000b83ffff */
.L_x_23:
[----:B--23--:R-:W-:Y:S01]  /*2420*/  SHF.L.U32 R3, R2, 0x1f, RZ ;  /* 0x0000001f02037819 */ /* 0x00cfe200000006ff */
[----:B------:R-:W-:-:S03]  /*2430*/  NOP ;  /* 0x0000000000007918 */ /* 0x000fc60000000000 */
[----:B------:R-:W2:Y:S02]  /*2440*/  SYNCS.PHASECHK.TRANS64.TRYWAIT P0, [UR31+0xd0], R3 ;  /* 0x0000d003ff0075a7 */ /* 0x000ea4000800111f */
[----:B--2---:R-:W-:Y:S05]  /*2450*/  @!P0 BRA `(.L_x_29) ;  /* 0x0000006c002c8947 */ /* 0x004fea0003800000 */
.L_x_130:
[----:B------:R-:W2:Y:S01]  /*2460*/  LDS.128 R4, [UR31+0x110] ;  /* 0x0001101fff047984 */ /* 0x000ea20008000c00 */
[----:B------:R-:W-:Y:S02]  /*2470*/  UIADD3 UR4, UPT, UPT, UR31, 0xd8, URZ ;  /* 0x000000d81f047890 */ /* 0x000fe4000fffe0ff */
[----:B------:R-:W-:Y:S01]  /*2480*/  UISETP.GE.AND UP0, UPT, UR39, 0x1, UPT ;  /* 0x000000012700788c */ /* 0x000fe2000bf06270 */
[----:B------:R-:W-:Y:S01]  /*2490*/  @!PT LDS RZ, [RZ] ;  /* 0x00000000fffff984 */ /* 0x000fe20000000800 */
[----:B------:R-:W-:Y:S01]  /*24a0*/  @!PT LDS RZ, [RZ] ;  /* 0x00000000fffff984 */ /* 0x000fe20000000800 */
[----:B------:R-:W-:Y:S01]  /*24b0*/  @!PT LDS RZ, [RZ] ;  /* 0x00000000fffff984 */ /* 0x000fe20000000800 */
[----:B------:R-:W-:Y:S01]  /*24c0*/  @!PT LDS RZ, [RZ] ;  /* 0x00000000fffff984 */ /* 0x000fe20000000800 */
[----:B------:R3:W-:Y:S06]  /*24d0*/  MEMBAR.ALL.CTA ;  /* 0x0000000000007992 */ /* 0x0007ec0000008000 */
[----:B---3--:R-:W3:Y:S01]  /*24e0*/  FENCE.VIEW.ASYNC.S ;  /* 0x00000000000073c6 */ /* 0x008ee20000000000 */
[----:B------:R-:W-:-:S09]  /*24f0*/  UPRMT UR4, URZ, 0x654, UR4 ;  /* 0x00000654ff047896 */ /* 0x000fd20008000004 */
[----:B---3--:R-:W-:Y:S01]  /*2500*/  SYNCS.ARRIVE.TRANS64.RED.A1T0 RZ, [UR4], RZ ;  /* 0x000000ffffff79a7 */ /* 0x008fe20008100404 */
[----:B--2---:R-:W-:-:S13]  /*2510*/  LOP3.LUT P0, RZ, R6, 0x1, RZ, 0xc0, !PT ;  /* 0x0000000106ff7812 */ /* 0x004fda000780c0ff */
[----:B------:R-:W-:Y:S01]  /*2520*/  VOTEU.ANY UP1, P0 ;  /* 0x0000000000ff7886 */ /* 0x000fe20000020100 */
[----:B------:R-:W-:-:S13]  /*2530*/  PLOP3.LUT P0, PT, PT, PT, UP1, 0x80, 0x8 ;  /* 0x000000000008781c */ /* 0x000fda0003f0f018 */
[----:B-1----:R-:W-:Y:S02]  /*2540*/  @P0 MOV R0, R4 ;  /* 0x0000000400000202 */ /* 0x002fe40000000f00 */
[----:B------:R-:W-:Y:S02]  /*2550*/  @P0 LOP3.LUT R4, R5, 0xffff, RZ, 0xc0, !PT ;  /* 0x0000ffff05040812 */ /* 0x000fe400078ec0ff */
[----:B------:R-:W-:Y:S02]  /*2560*/  @P0 R2UR UR6, R0 ;  /* 0x00000000000602ca */ /* 0x000fe400000e0000 */
[----:B------:R-:W-:-:S11]  /*2570*/  @P0 R2UR UR5, R4 ;  /* 0x00000000040502ca */ /* 0x000fd600000e0000 */
[----:B------:R-:W-:Y:S02]  /*2580*/  @UP1 UMOV UR50, UR6 ;  /* 0x0000000600321c82 */ /* 0x000fe40008000000 */
[----:B------:R-:W-:Y:S01]  /*2590*/  @UP1 UMOV UR45, UR5 ;  /* 0x00000005002d1c82 */ /* 0x000fe20008000000 */
[----:B------:R-:W-:Y:S05]  /*25a0*/  BRA.U !UP0, `(.L_x_30) ;  /* 0x0000000108d47547 */ /* 0x000fea000b800000 */
[----:B------:R-:W1:Y:S01]  /*25b0*/  LDCU.128 UR16, c[0x0][0xb10] ;  /* 0x00016200ff1077ac */ /* 0x000e620008000c00 */
[----:B------:R-:W2:Y:S01]  /*25c0*/  LDCU UR21, c[0x0][0xb20] ;  /* 0x00016400ff1577ac */ /* 0x000ea20008000800 */
[----:B------:R-:W3:Y:S01]  /*25d0*/  LDCU UR20, c[0x0][0xb0c] ;  /* 0x00016180ff1477ac */ /* 0x000ee20008000800 */
[----:B------:R-:W4:Y:S01]  /*25e0*/  LDCU.64 UR14, c[0x0][0xb28] ;  /* 0x00016500ff0e77ac */ /* 0x000f220008000a00 */
[----:B------:R-:W-:Y:S02]  /*25f0*/  UISETP.NE.AND UP3, UPT, UR39, 0x1, UPT ;  /* 0x000000012700788c */ /* 0x000fe4000bf65270 */
[----:B-1----:R-:W-:Y:S02]  /*2600*/  UIMAD.WIDE.U32 UR4, UR53, UR19, URZ ;  /* 0x00000013350472a5 */ /* 0x002fe4000f8e00ff */
[----:B------:R-:W-:Y:S02]  /*2610*/  UIMAD.WIDE.U32 UR6, UR54, UR16, URZ ;  /* 0x00000010360672a5 */ /* 0x000fe4000f8e00ff */
[----:B------:R-:W-:-:S02]  /*2620*/  UISETP.NE.AND UP0, UPT, UR18, 0x1, UPT ;  /* 0x000000011200788c */ /* 0x000fc4000bf05270 */
[----:B------:R-:W-:Y:S01]  /*2630*/  UIMAD.WIDE.U32 UR10, UR45, UR19, URZ ;  /* 0x000000132d0a72a5 */ /* 0x000fe2000f8e00ff */
[----:B------:R-:W-:Y:S01]  /*2640*/  UMOV UR4, UR5 ;  /* 0x0000000500047c82 */ /* 0x000fe20008000000 */
[----:B---3--:R-:W-:Y:S02]  /*2650*/  UISETP.NE.AND UP2, UPT, UR20, 0x1, UPT ;  /* 0x000000011400788c */ /* 0x008fe4000bf45270 */
[----:B--2---:R-:W-:Y:S02]  /*2660*/  USHF.R.U32.HI UR5, URZ, UR21, UR4 ;  /* 0x00000015ff057299 */ /* 0x004fe40008011604 */
[----:B------:R-:W-:Y:S01]  /*2670*/  UIMAD.WIDE.U32 UR12, UR50, UR16, URZ ;  /* 0x00000010320c72a5 */ /* 0x000fe2000f8e00ff */
[----:B------:R-:W-:Y:S01]  /*2680*/  UMOV UR4, UR7 ;  /* 0x0000000700047c82 */ /* 0x000fe20008000000 */
[----:B------:R-:W-:Y:S02]  /*2690*/  USEL UR5, UR53, UR5, !UP0 ;  /* 0x0000000535057287 */ /* 0x000fe4000c000000 */
[----:B------:R-:W-:-:S02]  /*26a0*/  USHF.R.U32.HI UR4, URZ, UR17, UR4 ;  /* 0x00000011ff047299 */ /* 0x000fc40008011604 */
[----:B----4-:R-:W-:Y:S02]  /*26b0*/  UIMAD.WIDE.U32 UR8, UR5, UR14, URZ ;  /* 0x0000000e050872a5 */ /* 0x010fe4000f8e00ff */
[----:B------:R-:W-:Y:S01]  /*26c0*/  USEL UR6, UR54, UR4, !UP2 ;  /* 0x0000000436067287 */ /* 0x000fe2000d000000 */
[----:B------:R-:W-:Y:S02]  /*26d0*/  UMOV UR12, UR13 ;  /* 0x0000000d000c7c82 */ /* 0x000fe40008000000 */
[----:B------:R-:W-:Y:S01]  /*26e0*/  UMOV UR4, UR11 ;  /* 0x0000000b00047c82 */ /* 0x000fe20008000000 */
[----:B------:R-:W-:Y:S01]  /*26f0*/  UIMAD.WIDE.U32 UR10, UR6, UR14, URZ ;  /* 0x0000000e060a72a5 */ /* 0x000fe2000f8e00ff */
[----:B------:R-:W-:Y:S01]  /*2700*/  UMOV UR8, UR9 ;  /* 0x0000000900087c82 */ /* 0x000fe20008000000 */
[----:B------:R-:W-:Y:S02]  /*2710*/  USHF.R.U32.HI UR4, URZ, UR21, UR4 ;  /* 0x00000015ff047299 */ /* 0x000fe40008011604 */
[----:B------:R-:W-:-:S03]  /*2720*/  @UP3 USHF.R.U32.HI UR5, URZ, UR15, UR8 ;  /* 0x0000000fff053299 */ /* 0x000fc60008011608 */
[----:B------:R-:W-:Y:S01]  /*2730*/  UMOV UR10, UR11 ;  /* 0x0000000b000a7c82 */ /* 0x000fe20008000000 */
[----:B------:R-:W-:Y:S02]  /*2740*/  USHF.R.U32.HI UR17, URZ, UR17, UR12 ;  /* 0x00000011ff117299 */ /* 0x000fe4000801160c */
[----:B------:R-:W-:Y:S02]  /*2750*/  USEL UR4, UR45, UR4, !UP0 ;  /* 0x000000042d047287 */ /* 0x000fe4000c000000 */
[----:B------:R-:W-:Y:S02]  /*2760*/  @UP3 USHF.R.U32.HI UR6, URZ, UR15, UR10 ;  /* 0x0000000fff063299 */ /* 0x000fe4000801160a */
[----:B------:R-:W-:Y:S02]  /*2770*/  UIMAD UR7, UR39, UR5, URZ ;  /* 0x00000005270772a4 */ /* 0x000fe4000f8e02ff */
[----:B------:R-:W-:Y:S02]  /*2780*/  USEL UR5, UR50, UR17, !UP2 ;  /* 0x0000001132057287 */ /* 0x000fe4000d000000 */
[----:B------:R-:W-:-:S02]  /*2790*/  UIMAD UR10, UR39, UR6, URZ ;  /* 0x00000006270a72a4 */ /* 0x000fc4000f8e02ff */
[----:B------:R-:W-:Y:S02]  /*27a0*/  UISETP.GE.AND UP0, UPT, UR4, UR7, UPT ;  /* 0x000000070400728c */ /* 0x000fe4000bf06270 */
[----:B------:R-:W-:Y:S02]  /*27b0*/  UIMAD.WIDE.U32 UR8, UR4, UR14, URZ ;  /* 0x0000000e040872a5 */ /* 0x000fe4000f8e00ff */
[----:B------:R-:W-:Y:S02]  /*27c0*/  UISETP.GE.OR UP0, UPT, UR5, UR10, UP0 ;  /* 0x0000000a0500728c */ /* 0x000fe40008706670 */
[----:B------:R-:W-:-:S03]  /*27d0*/  UIMAD.WIDE.U32 UR10, UR5, UR14, URZ ;  /* 0x0000000e050a72a5 */ /* 0x000fc6000f8e00ff */
[----:B------:R-:W-:Y:S01]  /*27e0*/  UMOV UR7, UR9 ;  /* 0x0000000900077c82 */ /* 0x000fe20008000000 */
[----:B------:R-:W-:Y:S02]  /*27f0*/  UIADD3 UR9, UPT, UPT, -UR4, URZ, URZ ;  /* 0x000000ff04097290 */ /* 0x000fe4000fffe1ff */
[----:B------:R-:W-:Y:S02]  /*2800*/  USHF.R.U32.HI UR7, URZ, UR15, UR7 ;  /* 0x0000000fff077299 */ /* 0x000fe40008011607 */
[----:B------:R-:W-:Y:S02]  /*2810*/  UIMAD UR10, UR18, UR9, UR45 ;  /* 0x00000009120a72a4 */ /* 0x000fe4000f8e022d */
[----:B------:R-:W-:Y:S01]  /*2820*/  USEL UR7, UR4, UR7, !UP3 ;  /* 0x0000000704077287 */ /* 0x000fe2000d800000 */
[----:B------:R-:W-:Y:S01]  /*2830*/  @!UP0 UMOV UR8, UR11 ;  /* 0x0000000b00088c82 */ /* 0x000fe20008000000 */
[----:B------:R-:W-:Y:S02]  /*2840*/  UIADD3 UR11, UPT, UPT, -UR5, URZ, URZ ;  /* 0x000000ff050b7290 */ /* 0x000fe4000fffe1ff */
[----:B------:R-:W-:-:S02]  /*2850*/  @!UP0 USHF.R.U32.HI UR8, URZ, UR15, UR8 ;  /* 0x0000000fff088299 */ /* 0x000fc40008011608 */
[----:B------:R-:W-:Y:S02]  /*2860*/  UIADD3 UR9, UPT, UPT, -UR7, URZ, URZ ;  /* 0x000000ff07097290 */ /* 0x000fe4000fffe1ff */
[----:B------:R-:W-:Y:S02]  /*2870*/  @!UP0 USEL UR8, UR5, UR8, !UP3 ;  /* 0x0000000805088287 */ /* 0x000fe4000d800000 */
[----:B------:R-:W-:Y:S02]  /*2880*/  UIMAD UR9, UR39, UR9, UR4 ;  /* 0x00000009270972a4 */ /* 0x000fe4000f8e0204 */
[----:B------:R-:W-:Y:S02]  /*2890*/  @!UP0 UIADD3 UR7, UPT, UPT, UR7, -UR8, URZ ;  /* 0x8000000807078290 */ /* 0x000fe4000fffe0ff */
[----:B------:R-:W-:Y:S02]  /*28a0*/  @!UP0 UIMAD UR8, UR9, UR6, UR8 ;  /* 0x00000006090882a4 */ /* 0x000fe4000f8e0208 */
[----:B------:R-:W-:-:S02]  /*28b0*/  @!UP0 UIMAD UR4, UR39, UR7, UR5 ;  /* 0x00000007270482a4 */ /* 0x000fc4000f8e0205 */
[----:B------:R-:W-:Y:S02]  /*28c0*/  UIMAD UR6, UR20, UR11, UR50 ;  /* 0x0000000b140672a4 */ /* 0x000fe4000f8e0232 */
[----:B------:R-:W-:Y:S01]  /*28d0*/  UIMAD UR45, UR4, UR18, UR10 ;  /* 0x00000012042d72a4 */ /* 0x000fe2000f8e020a */
[----:B------:R-:W-:Y:S02]  /*28e0*/  @!UP0 UMOV UR5, UR8 ;  /* 0x0000000800058c82 */ /* 0x000fe40008000000 */
[----:B------:R-:W-:-:S12]  /*28f0*/  UIMAD UR50, UR5, UR20, UR6 ;  /* 0x00000014053272a4 */ /* 0x000fd8000f8e0206 */
.L_x_30:
        /* <DEDUP_REMOVED lines=20> */
.L_x_31:
[----:B------:R-:W-:Y:S02]  /*2a40*/  R2UR UR5, R49 ;  /* 0x00000000310572ca */ /* 0x000fe400000e0000 */
[----:B------:R-:W-:Y:S02]  /*2a50*/  R2UR UR4, R48 ;  /* 0x00000000300472ca */ /* 0x000fe400000e0000 */
[----:B------:R-:W-:Y:S02]  /*2a60*/  PLOP3.LUT P1, PT, PT, PT, PT, 0x80, 0x8 ;  /* 0x000000000008781c */ /* 0x000fe40003f2f070 */
[----:B------:R-:W-:-:S07]  /*2a70*/  LOP3.LUT R2, R2, 0x1, RZ, 0x3c, !PT ;  /* 0x0000000102027812 */ /* 0x000fce00078e3cff */
[----:B------:R-:W-:Y:S02]  /*2a80*/  UIADD3 UR24, UPT, UPT, UR50, UR5, URZ ;  /* 0x0000000532187290 */ /* 0x000fe4000fffe0ff */
[----:B------:R-:W-:Y:S01]  /*2a90*/  UIADD3 UR20, UPT, UPT, UR45, UR4, URZ ;  /* 0x000000042d147290 */ /* 0x000fe2000fffe0ff */
[----:B------:R-:W-:Y:S11]  /*2aa0*/  BRA.U UP1, `(.L_x_32) ;  /* 0xffffffe901907547 */ /* 0x000ff6000b83ffff */
[----:B------:R-:W-:Y:S01]  /*2ab0*/  UIADD3 UR31, UPT, UPT, UR31, 0x40, URZ ;  /* 0x000000401f1f7890 */ /* 0x000fe2000fffe0ff */
[----:B------:R-:W-:-:S03]  /*2ac0*/  MOV R2, UR30 ;  /* 0x0000001e00027c02 */ /* 0x000fc60008000f00 */
[----:B------:R-:W-:Y:S01]  /*2ad0*/  ULEA UR4, UR38, UR31, 0x3 ;  /* 0x0000001f26047291 */ /* 0x000fe2000f8e18ff */
[----:B------:R-:W-:-:S08]  /*2ae0*/  SHF.L.U32 R2, R2, 0x1f, RZ ;  /* 0x0000001f02027819 */ /* 0x000fd000000006ff */
[----:B------:R-:W1:Y:S02]  /*2af0*/  SYNCS.PHASECHK.TRANS64.TRYWAIT P0, [UR4], R2 ;  /* 0x00000002ff0075a7 */ /* 0x000e640008001104 */
[----:B-1----:R-:W-:Y:S05]  /*2b00*/  @!P0 BRA `(.L_x_33) ;  /* 0x0000006400988947 */ /* 0x002fea0003800000 */
.L_x_132:
[----:B------:R-:W-:-:S04]  /*2b10*/  UIADD3 UR4, UPT, UPT, UR38, 0x1, URZ ;  /* 0x0000000126047890 */ /* 0x000fc8000fffe0ff */
[----:B------:R-:W-:-:S04]  /*2b20*/  UISETP.NE.AND UP0, UPT, UR4, 0x8, UPT ;  /* 0x000000080400788c */ /* 0x000fc8000bf05270 */
[----:B------:R-:W-:Y:S02]  /*2b30*/  USEL UR5, URZ, 0x1, UP0 ;  /* 0x00000001ff057887 */ /* 0x000fe40008000000 */
[----:B------:R-:W-:Y:S02]  /*2b40*/  USEL UR4, UR4, URZ, UP0 ;  /* 0x000000ff04047287 */ /* 0x000fe40008000000 */
[----:B------:R-:W-:Y:S02]  /*2b50*/  ULOP3.LUT UR6, UR30, UR5, URZ, 0x3c, !UPT ;  /* 0x000000051e067292 */ /* 0x000fe4000f8e3cff */
[----:B------:R-:W-:-:S04]  /*2b60*/  ULEA UR5, UR4, UR31, 0x3 ;  /* 0x0000001f04057291 */ /* 0x000fc8000f8e18ff */
[----:B-1----:R-:W-:-:S04]  /*2b70*/  MOV R2, UR6 ;  /* 0x0000000600027c02 */ /* 0x002fc80008000f00 */
[----:B------:R-:W-:-:S04]  /*2b80*/  SHF.L.U32 R2, R2, 0x1f, RZ ;  /* 0x0000001f02027819 */ /* 0x000fc800000006ff */
[----:B------:R-:W1:Y:S02]  /*2b90*/  SYNCS.PHASECHK.TRANS64.TRYWAIT P0, [UR5], R2 ;  /* 0x00000002ff0075a7 */ /* 0x000e640008001105 */
[----:B-1----:R-:W-:Y:S05]  /*2ba0*/  @!P0 BRA `(.L_x_34) ;  /* 0x0000006400888947 */ /* 0x002fea0003800000 */
.L_x_134:
        /* <DEDUP_REMOVED lines=10> */
.L_x_136:
        /* <DEDUP_REMOVED lines=10> */
.L_x_138:
        /* <DEDUP_REMOVED lines=10> */
.L_x_140:
        /* <DEDUP_REMOVED lines=10> */
.L_x_142:
        /* <DEDUP_REMOVED lines=10> */
.L_x_144:
[----:B------:R-:W-:-:S04]  /*2ed0*/  UIADD3 UR4, UPT, UPT, UR4, 0x1, URZ ;  /* 0x0000000104047890 */ /* 0x000fc8000fffe0ff */
[----:B------:R-:W-:-:S04]  /*2ee0*/  UISETP.NE.AND UP0, UPT, UR4, 0x8, UPT ;  /* 0x000000080400788c */ /* 0x000fc8000bf05270 */
[----:B------:R-:W-:Y:S02]  /*2ef0*/  USEL UR5, URZ, 0x1, UP0 ;  /* 0x00000001ff057887 */ /* 0x000fe40008000000 */
[----:B------:R-:W-:Y:S02]  /*2f00*/  USEL UR4, UR4, URZ, UP0 ;  /* 0x000000ff04047287 */ /* 0x000fe40008000000 */
[----:B------:R-:W-:Y:S02]  /*2f10*/  ULOP3.LUT UR5, UR6, UR5, URZ, 0x3c, !UPT ;  /* 0x0000000506057292 */ /* 0x000fe4000f8e3cff */
[----:B------:R-:W-:-:S04]  /*2f20*/  ULEA UR4, UR4, UR31, 0x3 ;  /* 0x0000001f04047291 */ /* 0x000fc8000f8e18ff */
[----:B-1----:R-:W-:Y:S02]  /*2f30*/  IMAD.U32 R2, RZ, RZ, UR5 ;  /* 0x00000005ff027e24 */ /* 0x002fe4000f8e00ff */
[----:B------:R-:W-:-:S03]  /*2f40*/  MOV R0, UR4 ;  /* 0x0000000400007c02 */ /* 0x000fc60008000f00 */
[----:B------:R-:W-:-:S07]  /*2f50*/  SHF.L.U32 R2, R2, 0x1f, RZ ;  /* 0x0000001f02027819 */ /* 0x000fce00000006ff */
.L_x_40:
[----:B-1----:R1:W2:Y:S02]  /*2f60*/  SYNCS.PHASECHK.TRANS64.TRYWAIT P0, [R0+URZ], R2 ;  /* 0x00000002000075a7 */ /* 0x0022a400080011ff */
[----:B--2---:R-:W-:Y:S05]  /*2f70*/  @!P0 NANOSLEEP.SYNCS 0x989680 ;  /* 0x009896800000895d */ /* 0x004fea0003900000 */
[----:B------:R-:W2:Y:S02]  /*2f80*/  @!P0 SYNCS.PHASECHK.TRANS64 P0, [R0+URZ], R2 ;  /* 0x00000002000085a7 */ /* 0x000ea400080010ff */
[----:B--2---:R-:W-:Y:S05]  /*2f90*/  @P0 EXIT ;  /* 0x000000000000094d */ /* 0x004fea0003800000 */
[----:B------:R-:W-:Y:S05]  /*2fa0*/  BRA `(.L_x_40) ;  /* 0xfffffffc00ec7947 */ /* 0x000fea000383ffff */
.L_x_16:
[----:B------:R-:W2:Y:S02]  /*2fb0*/  S2UR UR4, SR_CgaCtaId ;  /* 0x00000000000479c3 */ /* 0x000ea40000008800 */
[----:B--2---:R-:W-:-:S04]  /*2fc0*/  UISETP.NE.AND UP0, UPT, UR4, URZ, UPT ;  /* 0x000000ff0400728c */ /* 0x004fc8000bf05270 */
[----:B------:R-:W-:-:S09]  /*2fd0*/  UISETP.NE.OR UP0, UPT, UR18, 0x1, UP0 ;  /* 0x000000011200788c */ /* 0x000fd20008705670 */
[----:B------:R-:W-:Y:S05]  /*2fe0*/  BRA.U UP0, `(.L_x_41) ;  /* 0x0000000100b47547 */ /* 0x000fea000b800000 */
[----:B------:R-:W2:Y:S01]  /*2ff0*/  S2UR UR5, SR_CgaCtaId ;  /* 0x00000000000579c3 */ /* 0x000ea20000008800 */
[----:B------:R-:W-:Y:S01]  /*3000*/  UMOV UR4, 0x400 ;  /* 0x0000040000047882 */ /* 0x000fe20000000000 */
[----:B------:R-:W-:Y:S01]  /*3010*/  HFMA2 R3, -RZ, RZ, 0, 5.9604644775390625e-08 ;  /* 0x00000001ff037431 */ /* 0x000fe200000001ff */
[----:B------:R-:W-:Y:S01]  /*3020*/  ISETP.NE.AND P0, PT, R0, RZ, PT ;  /* 0x000000ff0000720c */ /* 0x000fe20003f05270 */
[----:B------:R-:W-:Y:S01]  /*3030*/  IMAD.MOV.U32 R8, RZ, RZ, RZ ;  /* 0x000000ffff087224 */ /* 0x000fe200078e00ff */
[----:B--2---:R-:W-:-:S04]  /*3040*/  ULEA UR4, UR5, UR4, 0x18 ;  /* 0x0000000405047291 */ /* 0x004fc8000f8ec0ff */
[----:B------:R-:W-:Y:S02]  /*3050*/  UIADD3 UR5, UPT, UPT, UR4, 0xd8, URZ ;  /* 0x000000d804057890 */ /* 0x000fe4000fffe0ff */
[----:B------:R-:W-:Y:S02]  /*3060*/  UIADD3 UR8, UPT, UPT, UR4, 0xd0, URZ ;  /* 0x000000d004087890 */ /* 0x000fe4000fffe0ff */
[----:B------:R-:W-:-:S12]  /*3070*/  UPRMT UR5, URZ, 0x654, UR5 ;  /* 0x00000654ff057896 */ /* 0x000fd80008000005 */
.L_x_44:
[----:B------:R-:W-:Y:S01]  /*3080*/  SHF.L.U32 R6, R3, 0x1f, RZ ;  /* 0x0000001f03067819 */ /* 0x000fe200000006ff */
[----:B------:R-:W-:Y:S02]  /*3090*/  IMAD.U32 R4, RZ, RZ, UR8 ;  /* 0x00000008ff047e24 */ /* 0x000fe4000f8e00ff */
[----:B------:R-:W-:Y:S01]  /*30a0*/  @!P0 IMAD.MOV.U32 R5, RZ, RZ, 0x10 ;  /* 0x00000010ff058424 */ /* 0x000fe200078e00ff */
[----:B------:R-:W2:Y:S02]  /*30b0*/  SYNCS.PHASECHK.TRANS64.TRYWAIT P1, [UR4+0xd8], R6 ;  /* 0x0000d806ff0075a7 */ /* 0x000ea40008021104 */
[----:B------:R-:W-:-:S04]  /*30c0*/  PRMT R4, R0, 0x654, R4 ;  /* 0x0000065400047816 */ /* 0x000fc80000000004 */
[----:B------:R-:W-:Y:S01]  /*30d0*/  SEL R2, R4, R2, !P0 ;  /* 0x0000000204027207 */ /* 0x000fe20004000000 */
[----:B--2---:R-:W-:Y:S06]  /*30e0*/  @!P1 BRA `(.L_x_42) ;  /* 0x0000006000c89947 */ /* 0x004fec0003800000 */
.L_x_146:
[----:B------:R-:W-:Y:S01]  /*30f0*/  UIADD3 UR6, UPT, UPT, UR4, 0x110, URZ ;  /* 0x0000011004067890 */ /* 0x000fe2000fffe0ff */
[----:B------:R3:W-:Y:S01]  /*3100*/  @!P0 SYNCS.ARRIVE.TRANS64.RED RZ, [R2+URZ], R5 ;  /* 0x0000000502ff89a7 */ /* 0x0007e200080004ff */
[----:B------:R-:W-:Y:S01]  /*3110*/  UIADD3 UR7, UPT, UPT, UR4, 0xd0, URZ ;  /* 0x000000d004077890 */ /* 0x000fe2000fffe0ff */
[----:B------:R-:W-:-:S08]  /*3120*/  LOP3.LUT R3, R3, 0x1, RZ, 0x3c, !PT ;  /* 0x0000000103037812 */ /* 0x000fd000078e3cff */
[----:B------:R-:W-:Y:S06]  /*3130*/  UGETNEXTWORKID.BROADCAST [UR6], [UR7] ;  /* 0x00000000060073ca */ /* 0x000fec0008000100 */
[----:B---3--:R-:W-:-:S04]  /*3140*/  SHF.L.U32 R5, R8, 0x1f, RZ ;  /* 0x0000001f08057819 */ /* 0x008fc800000006ff */
[----:B------:R-:W3:Y:S02]  /*3150*/  SYNCS.PHASECHK.TRANS64.TRYWAIT P1, [UR4+0xd0], R5 ;  /* 0x0000d005ff0075a7 */ /* 0x000ee40008021104 */
[----:B---3--:R-:W-:Y:S05]  /*3160*/  @!P1 BRA `(.L_x_43) ;  /* 0x0000006000c09947 */ /* 0x008fea0003800000 */
.L_x_148:
[----:B--2---:R-:W2:Y:S01]  /*3170*/  LDS.128 R4, [UR4+0x110] ;  /* 0x00011004ff047984 */ /* 0x004ea20008000c00 */
[----:B------:R-:W-:Y:S01]  /*3180*/  LOP3.LUT R8, R8, 0x1, RZ, 0x3c, !PT ;  /* 0x0000000108087812 */ /* 0x000fe200078e3cff */
[----:B------:R-:W-:Y:S01]  /*3190*/  @!PT LDS RZ, [RZ] ;  /* 0x00000000fffff984 */ /* 0x000fe20000000800 */
[----:B------:R-:W-:Y:S01]  /*31a0*/  @!PT LDS RZ, [RZ] ;  /* 0x00000000fffff984 */ /* 0x000fe20000000800 */
[----:B------:R-:W-:Y:S01]  /*31b0*/  @!PT LDS RZ, [RZ] ;  /* 0x00000000fffff984 */ /* 0x000fe20000000800 */
[----:B------:R-:W-:Y:S01]  /*31c0*/  @!PT LDS RZ, [RZ] ;  /* 0x00000000fffff984 */ /* 0x000fe20000000800 */
[----:B------:R3:W-:Y:S06]  /*31d0*/  MEMBAR.ALL.CTA ;  /* 0x0000000000007992 */ /* 0x0007ec0000008000 */
[----:B---3--:R-:W3:Y:S02]  /*31e0*/  FENCE.VIEW.ASYNC.S ;  /* 0x00000000000073c6 */ /* 0x008ee40000000000 */
[----:B---3--:R-:W-:Y:S01]  /*31f0*/  SYNCS.ARRIVE.TRANS64.RED.A1T0 RZ, [UR5], RZ ;  /* 0x000000ffffff79a7 */ /* 0x008fe20008100405 */
[----:B--2---:R-:W-:-:S13]  /*3200*/  LOP3.LUT P1, RZ, R6, 0x1, RZ, 0xc0, !PT ;  /* 0x0000000106ff7812 */ /* 0x004fda000782c0ff */
[----:B------:R-:W-:Y:S05]  /*3210*/  @P1 BRA `(.L_x_44) ;  /* 0xfffffffc00981947 */ /* 0x000fea000383ffff */
[----:B------:R-:W-:-:S04]  /*3220*/  SHF.L.U32 R0, R3, 0x1f, RZ ;  /* 0x0000001f03007819 */ /* 0x000fc800000006ff */
[----:B------:R-:W2:Y:S02]  /*3230*/  SYNCS.PHASECHK.TRANS64 P0, [UR4+0xd8], R0 ;  /* 0x0000d800ff0075a7 */ /* 0x000ea40008001004 */
[----:B-12---:R-:W-:Y:S05]  /*3240*/  @P0 EXIT ;  /* 0x000000000000094d */ /* 0x006fea0003800000 */
[----:B------:R-:W-:-:S07]  /*3250*/  MOV R0, UR4 ;  /* 0x0000000400007c02 */ /* 0x000fce0008000f00 */
.L_x_45:
[----:B-1----:R-:W-:-:S04]  /*3260*/  SHF.L.U32 R2, R3, 0x1f, RZ ;  /* 0x0000001f03027819 */ /* 0x002fc800000006ff */
[----:B------:R1:W2:Y:S03]  /*3270*/  SYNCS.PHASECHK.TRANS64.TRYWAIT P0, [R0+URZ+0xd8], R2 ;  /* 0x0000d802000075a7 */ /* 0x0002a600080011ff */
[----:B--2---:R-:W-:Y:S05]  /*3280*/  @!P0 NANOSLEEP.SYNCS 0x989680 ;  /* 0x009896800000895d */ /* 0x004fea0003900000 */
[----:B------:R-:W2:Y:S02]  /*3290*/  @!P0 SYNCS.PHASECHK.TRANS64 P0, [R0+URZ+0xd8], R2 ;  /* 0x0000d802000085a7 */ /* 0x000ea400080010ff */
[----:B--2---:R-:W-:Y:S05]  /*32a0*/  @P0 EXIT ;  /* 0x000000000000094d */ /* 0x004fea0003800000 */
[----:B------:R-:W-:Y:S05]  /*32b0*/  BRA `(.L_x_45) ;  /* 0xfffffffc00e87947 */ /* 0x000fea000383ffff */
.L_x_41:
[----:B------:R-:W-:-:S09]  /*32c0*/  UISETP.NE.AND UP0, UPT, UR18, URZ, UPT ;  /* 0x000000ff1200728c */ /* 0x000fd2000bf05270 */
[----:B------:R-:W-:Y:S05]  /*32d0*/  BRA.U UP0, `(.L_x_46) ;  /* 0x0000000d00807547 */ /* 0x000fea000b800000 */
[----:B------:R-:W2:Y:S01]  /*32e0*/  S2UR UR7, SR_CgaCtaId ;  /* 0x00000000000779c3 */ /* 0x000ea20000008800 */
[----:B------:R-:W-:Y:S01]  /*32f0*/  UMOV UR4, 0x40 ;  /* 0x0000004000047882 */ /* 0x000fe20000000000 */
[----:B------:R-:W-:Y:S01]  /*3300*/  NOP ;  /* 0x0000000000007918 */ /* 0x000fe20000000000 */
[----:B------:R-:W-:Y:S01]  /*3310*/  UMOV UR6, 0x400 ;  /* 0x0000040000067882 */ /* 0x000fe20000000000 */
[----:B--2---:R-:W-:Y:S02]  /*3320*/  ULEA UR5, UR7, UR4, 0x18 ;  /* 0x0000000407057291 */ /* 0x004fe4000f8ec0ff */
[----:B------:R-:W-:-:S07]  /*3330*/  ULEA UR6, UR7, UR6, 0x18 ;  /* 0x0000000607067291 */ /* 0x000fce000f8ec0ff */
[----:B------:R-:W2:Y:S02]  /*3340*/  LDS.U8 R0, [UR5+0x1c] ;  /* 0x00001c05ff007984 */ /* 0x000ea40008000000 */
[----:B--2---:R-:W-:-:S13]  /*3350*/  ISETP.NE.AND P0, PT, R0, RZ, PT ;  /* 0x000000ff0000720c */ /* 0x004fda0003f05270 */
[----:B------:R-:W-:Y:S05]  /*3360*/  @P0 BRA `(.L_x_47) ;  /* 0x0000000000580947 */ /* 0x000fea0003800000 */
[----:B------:R-:W-:-:S13]  /*3370*/  ELECT P0, URZ, PT ;  /* 0x0000000000ff782f */ /* 0x000fda0003800000 */
[----:B------:R-:W-:Y:S05]  /*3380*/  @!P0 BRA `(.L_x_48) ;  /* 0x0000000000608947 */ /* 0x000fea0003800000 */
[----:B------:R-:W-:Y:S01]  /*3390*/  UMOV UR4, 0x10 ;  /* 0x0000001000047882 */ /* 0x000fe20000000000 */
[----:B------:R-:W-:Y:S01]  /*33a0*/  HFMA2 R0, -RZ, RZ, 0, 5.9604644775390625e-08 ;  /* 0x00000001ff007431 */ /* 0x000fe200000001ff */
[----:B------:R-:W-:-:S03]  /*33b0*/  MOV R2, 0xffff ;  /* 0x0000ffff00027802 */ /* 0x000fc60000000f00 */
[----:B------:R-:W-:Y:S04]  /*33c0*/  DEPBAR.LE SB2, 0x36 ;  /* 0x0000ad800000791a */ /* 0x000fe80000000000 */
[----:B------:R-:W2:Y:S02]  /*33d0*/  UTCATOMSWS.FIND_AND_SET.ALIGN UP0, UR4, UR4 ;  /* 0x00000004000475e3 */ /* 0x000ea40008000800 */
[----:B--2---:R-:W-:Y:S01]  /*33e0*/  MOV R3, UR4 ;  /* 0x0000000400037c02 */ /* 0x004fe20008000f00 */
[----:B------:R-:W-:Y:S06]  /*33f0*/  BRA.U UP0, `(.L_x_49) ;  /* 0x0000000100187547 */ /* 0x000fec000b800000 */
.L_x_50:
[----:B------:R-:W-:Y:S05]  /*3400*/  NANOSLEEP 0x64 ;  /* 0x000000640000795d */ /* 0x000fea0003800000 */
[----:B------:R-:W-:-:S05]  /*3410*/  UMOV UR4, 0x10 ;  /* 0x0000001000047882 */ /* 0x000fca0000000000 */
[----:B------:R-:W-:Y:S04]  /*3420*/  DEPBAR.LE SB2, 0x36 ;  /* 0x0000ad800000791a */ /* 0x000fe80000000000 */
[----:B------:R-:W2:Y:S02]  /*3430*/  UTCATOMSWS.FIND_AND_SET.ALIGN UP0, UR4, UR4 ;  /* 0x00000004000475e3 */ /* 0x000ea40008000800 */
[----:B--2---:R-:W-:Y:S01]  /*3440*/  MOV R3, UR4 ;  /* 0x0000000400037c02 */ /* 0x004fe20008000f00 */
[----:B------:R-:W-:Y:S05]  /*3450*/  BRA.U !UP0, `(.L_x_50) ;  /* 0xfffffffd08e87547 */ /* 0x000fea000b83ffff */
.L_x_49:
[-C--:B------:R-:W-:Y:S02]  /*3460*/  SHF.L.U32 R2, R2, R3.reuse, RZ ;  /* 0x0000000302027219 */ /* 0x080fe400000006ff */
[----:B------:R-:W-:Y:S01]  /*3470*/  SHF.L.U32 R0, R0, R3, RZ ;  /* 0x0000000300007219 */ /* 0x000fe200000006ff */
[----:B------:R-:W-:Y:S02]  /*3480*/  IMAD.SHL.U32 R3, R3, 0x20, RZ ;  /* 0x0000002003037824 */ /* 0x000fe400078e00ff */
[----:B------:R2:W-:Y:S04]  /*3490*/  ATOMS.OR RZ, [UR5+0x14], R2 ;  /* 0x00001402ffff798c */ /* 0x0005e8000b000005 */
[----:B------:R2:W-:Y:S04]  /*34a0*/  ATOMS.OR RZ, [UR5+0x18], R0 ;  /* 0x00001800ffff798c */ /* 0x0005e8000b000005 */
[----:B------:R2:W-:Y:S01]  /*34b0*/  STS [UR6+0x120], R3 ;  /* 0x00012003ff007988 */ /* 0x0005e20008000806 */
[----:B------:R-:W-:Y:S05]  /*34c0*/  BRA `(.L_x_48) ;  /* 0x0000000000107947 */ /* 0x000fea0003800000 */
.L_x_47:
[----:B------:R-:W-:Y:S02]  /*34d0*/  MOV R0, 0xffffffff ;  /* 0xffffffff00007802 */ /* 0x000fe40000000f00 */
[----:B------:R-:W-:-:S03]  /*34e0*/  MOV R2, 0x3510 ;  /* 0x0000351000027802 */ /* 0x000fc60000000f00 */
[----:B------:R2:W-:Y:S04]  /*34f0*/  STS [UR6+0x120], R0 ;  /* 0x00012000ff007988 */ /* 0x0005e80008000806 */
[----:B-12--5:R-:W-:Y:S05]  /*3500*/  CALL.REL.NOINC `($__internal_1_$__cuda_sm10x_tcgen05_guardrail_trap_phase_invalid_during_alloc) ;  /* 0x0000006400cc7944 */ /* 0x026fea0003c00000 */
.L_x_48:
[----:B------:R-:W-:Y:S05]  /*3510*/  WARPSYNC.ALL ;  /* 0x0000000000007948 */ /* 0x000fea0003800000 */
[----:B------:R-:W3:Y:S01]  /*3520*/  S2UR UR4, SR_CgaCtaId ;  /* 0x00000000000479c3 */ /* 0x000ee20000008800 */
[----:B------:R-:W-:Y:S01]  /*3530*/  UMOV UR21, 0x400 ;  /* 0x0000040000157882 */ /* 0x000fe20000000000 */
[----:B------:R-:W-:-:S06]  /*3540*/  NOP ;  /* 0x0000000000007918 */ /* 0x000fcc0000000000 */
[----:B------:R-:W-:Y:S06]  /*3550*/  BAR.ARV 0x6, 0xa0 ;  /* 0x0182800000007b1d */ /* 0x000fec0000002000 */
[----:B------:R-:W4:Y:S01]  /*3560*/  LDCU UR6, c[0x0][0x390] ;  /* 0x00007200ff0677ac */ /* 0x000f220008000800 */
[----:B------:R-:W-:Y:S01]  /*3570*/  IMAD.MOV.U32 R10, RZ, RZ, 0x1 ;  /* 0x00000001ff0a7424 */ /* 0x000fe200078e00ff */
[----:B------:R-:W-:Y:S01]  /*3580*/  CS2R R8, SRZ ;  /* 0x0000000000087805 */ /* 0x000fe2000001ff00 */
[----:B------:R-:W-:Y:S01]  /*3590*/  UMOV UR24, URZ ;  /* 0x000000ff00187c82 */ /* 0x000fe20008000000 */
[----:B------:R-:W-:Y:S01]  /*35a0*/  UMOV UR18, URZ ;  /* 0x000000ff00127c82 */ /* 0x000fe20008000000 */
[----:B------:R-:W-:Y:S01]  /*35b0*/  UMOV UR32, 0x0 ;  /* 0x0000000000207882 */ /* 0x000fe20000000000 */
[----:B------:R-:W-:Y:S01]  /*35c0*/  UMOV UR33, 0x4218010 ;  /* 0x0421801000217882 */ /* 0x000fe20000000000 */
[----:B------:R-:W-:Y:S01]  /*35d0*/  UMOV UR30, 0x0 ;  /* 0x00000000001e7882 */ /* 0x000fe20000000000 */
[----:B------:R-:W-:Y:S01]  /*35e0*/  UMOV UR31, 0x4218010 ;  /* 0x04218010001f7882 */ /* 0x000fe20000000000 */
[----:B---3--:R-:W-:Y:S01]  /*35f0*/  ULEA UR21, UR4, UR21, 0x18 ;  /* 0x0000001504157291 */ /* 0x008fe2000f8ec0ff */
[----:B------:R-:W3:Y:S03]  /*3600*/  LDCU UR4, c[0x0][0x390] ;  /* 0x00007200ff0477ac */ /* 0x000ee60008000800 */
[----:B------:R-:W-:-:S02]  /*3610*/  UIADD3 UR22, UPT, UPT, UR21, 0x14400, URZ ;  /* 0x0001440015167890 */ /* 0x000fc4000fffe0ff */
[----:B------:R-:W-:-:S03]  /*3620*/  UIADD3 UR5, UPT, UPT, UR21, 0x4400, URZ ;  /* 0x0000440015057890 */ /* 0x000fc6000fffe0ff */
[----:B------:R-:W2:Y:S01]  /*3630*/  LDS R11, [UR21+0x120] ;  /* 0x00012015ff0b7984 */ /* 0x000ea20008000800 */
[----:B------:R-:W-:Y:S02]  /*3640*/  USHF.R.U32.HI UR22, URZ, 0x4, UR22 ;  /* 0x00000004ff167899 */ /* 0x000fe40008011616 */
[----:B------:R-:W-:Y:S02]  /*3650*/  UIADD3 UR35, UPT, UPT, UR21, 0xd8, URZ ;  /* 0x000000d815237890 */ /* 0x000fe4000fffe0ff */
[----:B------:R-:W-:Y:S02]  /*3660*/  USHF.R.U32.HI UR5, URZ, 0x4, UR5 ;  /* 0x00000004ff057899 */ /* 0x000fe40008011605 */
[----:B------:R-:W-:Y:S02]  /*3670*/  ULOP3.LUT UR22, UR22, 0x3fff, URZ, 0xc0, !UPT ;  /* 0x00003fff16167892 */ /* 0x000fe4000f8ec0ff */
[----:B------:R-:W-:Y:S02]  /*3680*/  UPRMT UR35, URZ, 0x654, UR35 ;  /* 0x00000654ff237896 */ /* 0x000fe40008000023 */
[----:B---3--:R-:W-:-:S02]  /*3690*/  UIADD3 UR4, UPT, UPT, UR4, 0x3f, URZ ;  /* 0x0000003f04047890 */ /* 0x008fc4000fffe0ff */
[----:B------:R-:W-:Y:S02]  /*36a0*/  ULOP3.LUT UR23, UR5, 0x3fff, URZ, 0xc0, !UPT ;  /* 0x00003fff05177892 */ /* 0x000fe4000f8ec0ff */
[----:B------:R-:W-:Y:S02]  /*36b0*/  USHF.R.S32.HI UR34, URZ, 0x1f, UR4 ;  /* 0x0000001fff227899 */ /* 0x000fe40008011404 */
[----:B------:R-:W-:Y:S02]  /*36c0*/  ULOP3.LUT UR22, UR22, 0x2000000, URZ, 0xfc, !UPT ;  /* 0x0200000016167892 */ /* 0x000fe4000f8efcff */
[----:B------:R-:W-:Y:S02]  /*36d0*/  ULEA.HI UR34, UR34, UR4, URZ, 0x6 ;  /* 0x0000000422227291 */ /* 0x000fe4000f8f30ff */
[----:B----4-:R-:W-:Y:S02]  /*36e0*/  UISETP.GE.AND UP4, UPT, UR6, 0x1, UPT ;  /* 0x000000010600788c */ /* 0x010fe4000bf86270 */
[----:B------:R-:W-:Y:S01]  /*36f0*/  USHF.R.S32.HI UR34, URZ, 0x6, UR34 ;  /* 0x00000006ff227899 */ /* 0x000fe20008011422 */
[----:B------:R-:W-:Y:S01]  /*3700*/  UMOV UR28, 0x0 ;  /* 0x00000000001c7882 */ /* 0x000fe20000000000 */
[----:B------:R-:W-:-:S02]  /*3710*/  UMOV UR29, 0x4218010 ;  /* 0x04218010001d7882 */ /* 0x000fc40000000000 */
[----:B------:R-:W-:Y:S01]  /*3720*/  UISETP.LT.AND UP0, UPT, UR34, 0x1, UPT ;  /* 0x000000012200788c */ /* 0x000fe2000bf01270 */
[----:B------:R-:W-:Y:S01]  /*3730*/  UMOV UR26, 0x0 ;  /* 0x00000000001a7882 */ /* 0x000fe20000000000 */
[----:B------:R-:W-:Y:S02]  /*3740*/  UMOV UR27, 0x4218010 ;  /* 0x04218010001b7882 */ /* 0x000fe40000000000 */
[----:B------:R-:W-:-:S04]  /*3750*/  USEL UR36, UR34, 0x1, !UP0 ;  /* 0x0000000122247887 */ /* 0x000fc8000c000000 */
[----:B------:R-:W-:Y:S01]  /*3760*/  UIADD3 UR36, UPT, UPT, -UR36, URZ, URZ ;  /* 0x000000ff24247290 */ /* 0x000fe2000fffe1ff */
[C---:B--2---:R-:W-:Y:S01]  /*3770*/  VIADD R3, R11.reuse, 0x80 ;  /* 0x000000800b037836 */ /* 0x044fe20000000000 */
[----:B------:R-:W-:-:S04]  /*3780*/  LOP3.LUT R2, R11, 0xffff, RZ, 0xc0, !PT ;  /* 0x0000ffff0b027812 */ /* 0x000fc800078ec0ff */
[----:B------:R-:W-:-:S05]  /*3790*/  LOP3.LUT R3, R3, 0xffff, RZ, 0xc0, !PT ;  /* 0x0000ffff03037812 */ /* 0x000fca00078ec0ff */
[----:B------:R2:W-:Y:S02]  /*37a0*/  STL.64 [R1], R2 ;  /* 0x0000000201007387 */ /* 0x0005e40000100a00 */
.L_x_57:
[----:B--2---:R-:W-:-:S04]  /*37b0*/  SHF.L.U32 R2, R9, 0x1f, RZ ;  /* 0x0000001f09027819 */ /* 0x004fc800000006ff */
[----:B------:R-:W2:Y:S02]  /*37c0*/  SYNCS.PHASECHK.TRANS64.TRYWAIT P0, [UR21+0xd0], R2 ;  /* 0x0000d002ff0075a7 */ /* 0x000ea40008001115 */
[----:B--23--:R-:W-:Y:S05]  /*37d0*/  @!P0 BRA `(.L_x_51) ;  /* 0x0000005c003c8947 */ /* 0x00cfea0003800000 */
.L_x_150:
[----:B------:R-:W3:Y:S01]  /*37e0*/  LDS.128 R4, [UR21+0x110] ;  /* 0x00011015ff047984 */ /* 0x000ee20008000c00 */
[----:B------:R-:W-:Y:S01]  /*37f0*/  ULEA UR25, UR24, UR21, 0x3 ;  /* 0x0000001518197291 */ /* 0x000fe2000f8e18ff */
[----:B--2---:R-:W-:Y:S01]  /*3800*/  SHF.L.U32 R2, R10, 0x1f, RZ ;  /* 0x0000001f0a027819 */ /* 0x004fe200000006ff */
[----:B------:R-:W-:Y:S01]  /*3810*/  @!PT LDS RZ, [RZ] ;  /* 0x00000000fffff984 */ /* 0x000fe20000000800 */
[----:B------:R-:W-:Y:S01]  /*3820*/  @!PT LDS RZ, [RZ] ;  /* 0x00000000fffff984 */ /* 0x000fe20000000800 */
[----:B------:R-:W-:Y:S01]  /*3830*/  @!PT LDS RZ, [RZ] ;  /* 0x00000000fffff984 */ /* 0x000fe20000000800 */
[----:B------:R-:W-:Y:S01]  /*3840*/  @!PT LDS RZ, [RZ] ;  /* 0x00000000fffff984 */ /* 0x000fe20000000800 */
[----:B------:R2:W-:Y:S06]  /*3850*/  MEMBAR.ALL.CTA ;  /* 0x0000000000007992 */ /* 0x0005ec0000008000 */
[----:B--2---:R-:W2:Y:S02]  /*3860*/  FENCE.VIEW.ASYNC.S ;  /* 0x00000000000073c6 */ /* 0x004ea40000000000 */
[----:B--2---:R-:W-:Y:S01]  /*3870*/  SYNCS.ARRIVE.TRANS64.RED.A1T0 RZ, [UR35], RZ ;  /* 0x000000ffffff79a7 */ /* 0x004fe20008100423 */
[----:B------:R-:W2:Y:S02]  /*3880*/  SYNCS.PHASECHK.TRANS64.TRYWAIT P0, [UR25+0xf0], R2 ;  /* 0x0000f002ff0075a7 */ /* 0x000ea40008001119 */
[----:B--23--:R-:W-:Y:S05]  /*3890*/  @!P0 BRA `(.L_x_52) ;  /* 0x0000005c00248947 */ /* 0x00cfea0003800000 */
.L_x_152:
[----:B------:R-:W-:Y:S05]  /*38a0*/  BRA.U !UP4, `(.L_x_53) ;  /* 0x000000010cf87547 */ /* 0x000fea000b800000 */
[----:B--2---:R-:W-:Y:S01]  /*38b0*/  IMAD.U32 R0, RZ, RZ, UR24 ;  /* 0x00000018ff007e24 */ /* 0x004fe2000f8e00ff */
[----:B------:R-:W-:-:S04]  /*38c0*/  ULEA UR4, UR18, UR21, 0x3 ;  /* 0x0000001512047291 */ /* 0x000fc8000f8e18ff */
[----:B------:R-:W-:-:S05]  /*38d0*/  LEA R0, R0, R1, 0x2 ;  /* 0x0000000100007211 */ /* 0x000fca00078e10ff */
[----:B------:R2:W5:Y:S01]  /*38e0*/  LDL R2, [R0] ;  /* 0x0000000000027983 */ /* 0x0005620000100800 */
[----:B------:R-:W-:Y:S01]  /*38f0*/  UPLOP3.LUT UP2, UPT, UPT, UPT, UPT, 0x40, 0x4 ;  /* 0x000000000004789c */ /* 0x000fe20003f4e870 */
[----:B------:R-:W-:Y:S01]  /*3900*/  UMOV UR20, UR36 ;  /* 0x0000002400147c82 */ /* 0x000fe20008000000 */
[----:B------:R-:W-:Y:S01]  /*3910*/  UMOV UR19, UR34 ;  /* 0x0000002200137c82 */ /* 0x000fe20008000000 */
[----:B------:R-:W-:Y:S01]  /*3920*/  UMOV UR5, UR18 ;  /* 0x0000001200057c82 */ /* 0x000fe20008000000 */
[----:B--2---:R-:W-:-:S04]  /*3930*/  SHF.L.U32 R0, R8, 0x1f, RZ ;  /* 0x0000001f08007819 */ /* 0x004fc800000006ff */
[----:B------:R2:W3:Y:S03]  /*3940*/  SYNCS.PHASECHK.TRANS64.TRYWAIT P2, [UR4], R0 ;  /* 0x00000000ff0075a7 */ /* 0x0004e60008041104 */
.L_x_56:
[----:B------:R-:W-:Y:S02]  /*3950*/  UIADD3 UR20, UPT, UPT, UR20, 0x1, URZ ;  /* 0x0000000114147890 */ /* 0x000fe4000fffe0ff */
[----:B------:R-:W-:Y:S02]  /*3960*/  ULEA UR17, UR5, UR21, 0x3 ;  /* 0x0000001505117291 */ /* 0x000fe4000f8e18ff */
[----:B------:R-:W-:Y:S01]  /*3970*/  UISETP.NE.AND UP3, UPT, UR20, URZ, UPT ;  /* 0x000000ff1400728c */ /* 0x000fe2000bf65270 */
[----:B--234-:R-:W-:Y:S10]  /*3980*/  @P2 BRA `(.L_x_54) ;  /* 0x00000000000c2947 */ /* 0x01cff40003800000 */
[----:B------:R-:W-:Y:S04]  /*3990*/  SHF.L.U32 R3, R8, 0x1f, RZ ;  /* 0x0000001f08037819 */ /* 0x000fe800000006ff */
[----:B------:R-:W3:Y:S02]  /*39a0*/  SYNCS.PHASECHK.TRANS64.TRYWAIT P0, [UR17], R3 ;  /* 0x00000003ff0075a7 */ /* 0x000ee40008001111 */
[----:B---3--:R-:W-:Y:S05]  /*39b0*/  @!P0 BRA `(.L_x_55) ;  /* 0x0000005800f48947 */ /* 0x008fea0003800000 */
.L_x_54:
[----:B------:R-:W-:Y:S01]  /*39c0*/  UISETP.NE.AND UP0, UPT, UR19, 0x1, UPT ;  /* 0x000000011300788c */ /* 0x000fe2000bf05270 */
[----:B------:R-:W-:Y:S01]  /*39d0*/  PLOP3.LUT P2, PT, PT, PT, PT, 0x80, 0x8 ;  /* 0x000000000008781c */ /* 0x000fe20003f4f070 */
[----:B------:R-:W-:Y:S01]  /*39e0*/  UIADD3 UR4, UPT, UPT, UR5, 0x1, URZ ;  /* 0x0000000105047890 */ /* 0x000fe2000fffe0ff */
[----:B------:R-:W-:Y:S11]  /*39f0*/  ELECT P1, URZ, PT ;  /* 0x0000000000ff782f */ /* 0x000ff60003820000 */
[----:B------:R-:W-:Y:S02]  /*3a00*/  @!UPT UIADD3 URZ, UPT, UPT, URZ, URZ, URZ ;  /* 0x000000fffffff290 */ /* 0x000fe4000fffe0ff */
[----:B-----5:R-:W-:Y:S01]  /*3a10*/  @P1 R2UR.BROADCAST UR8, R2 ;  /* 0x00000000020812ca */ /* 0x020fe200008e0000 */
[----:B------:R-:W-:Y:S01]  /*3a20*/  UISETP.NE.AND UP1, UPT, UR4, 0x8, UPT ;  /* 0x000000080400788c */ /* 0x000fe2000bf25270 */
[----:B------:R-:W-:Y:S01]  /*3a30*/  PLOP3.LUT P0, PT, PT, PT, UP0, 0x80, 0x8 ;  /* 0x000000000008781c */ /* 0x000fe20003f0f008 */
[----:B------:R-:W-:Y:S02]  /*3a40*/  ULEA UR10, UR5, UR23, 0x9 ;  /* 0x00000017050a7291 */ /* 0x000fe4000f8e48ff */
[----:B------:R-:W-:Y:S02]  /*3a50*/  USEL UR6, URZ, 0x1, UP1 ;  /* 0x00000001ff067887 */ /* 0x000fe40008800000 */
[----:B------:R-:W-:Y:S02]  /*3a60*/  USEL UR18, UR4, URZ, UP1 ;  /* 0x000000ff04127287 */ /* 0x000fe40008800000 */
[----:B------:R-:W-:Y:S02]  /*3a70*/  ULEA UR14, UR5, UR22, 0xa ;  /* 0x00000016050e7291 */ /* 0x000fe4000f8e50ff */
[----:B------:R-:W-:Y:S01]  /*3a80*/  @UP0 ULEA UR4, UR18, UR21, 0x3 ;  /* 0x0000001512040291 */ /* 0x000fe2000f8e18ff */
[----:B------:R-:W-:Y:S01]  /*3a90*/  LOP3.LUT R8, R8, UR6, RZ, 0x3c, !PT ;  /* 0x0000000608087c12 */ /* 0x000fe2000f8e3cff */
[----:B------:R-:W-:Y:S02]  /*3aa0*/  UIADD3 UR6, UPT, UPT, UR10, 0x80, URZ ;  /* 0x000000800a067890 */ /* 0x000fe4000fffe0ff */
[----:B------:R-:W-:Y:S01]  /*3ab0*/  UIADD3 UR12, UPT, UPT, UR10, 0x100, URZ ;  /* 0x000001000a0c7890 */ /* 0x000fe2000fffe0ff */
[----:B--2---:R-:W-:Y:S01]  /*3ac0*/  @P0 SHF.L.U32 R0, R8, 0x1f, RZ ;  /* 0x0000001f08000819 */ /* 0x004fe200000006ff */
[----:B------:R-:W-:Y:S01]  /*3ad0*/  UIADD3 UR19, UPT, UPT, UR19, -0x1, URZ ;  /* 0xffffffff13137890 */ /* 0x000fe2000fffe0ff */
[----:B------:R-:W-:Y:S02]  /*3ae0*/  UMOV UR11, 0x40004040 ;  /* 0x40004040000b7882 */ /* 0x000fe40000000000 */
[----:B------:R4:W2:Y:S01]  /*3af0*/  @P0 SYNCS.PHASECHK.TRANS64.TRYWAIT P2, [UR4], R0 ;  /* 0x00000000ff0005a7 */ /* 0x0008a20008041104 */
[----:B------:R-:W-:Y:S11]  /*3b00*/  ELECT P0, URZ, PT ;  /* 0x0000000000ff782f */ /* 0x000ff60003800000 */
[----:B------:R-:W-:Y:S02]  /*3b10*/  @!UPT UIADD3 URZ, UPT, UPT, URZ, URZ, URZ ;  /* 0x000000fffffff290 */ /* 0x000fe4000fffe0ff */
[C---:B------:R-:W-:Y:S01]  /*3b20*/  @P0 R2UR.BROADCAST UR16, R2.reuse ;  /* 0x00000000021002ca */ /* 0x040fe200008e0000 */
[----:B------:R-:W-:Y:S01]  /*3b30*/  UIADD3 UR4, UPT, UPT, UR14, 0x80, URZ ;  /* 0x000000800e047890 */ /* 0x000fe2000fffe0ff */
[----:B------:R-:W-:Y:S01]  /*3b40*/  ELECT P0, URZ, PT ;  /* 0x0000000000ff782f */ /* 0x000fe20003800000 */
[----:B------:R-:W-:Y:S01]  /*3b50*/  UMOV UR15, 0x40004040 ;  /* 0x40004040000f7882 */ /* 0x000fe20000000000 */
[----:B------:R-:W-:Y:S01]  /*3b60*/  UMOV UR7, 0x40004040 ;  /* 0x4000404000077882 */ /* 0x000fe20000000000 */
[----:B------:R3:W-:Y:S01]  /*3b70*/  UTCHMMA gdesc[UR10], gdesc[UR14], tmem[UR8], tmem[UR32], idesc[UR33], UP2 ;  /* 0x00ff200e0a0075ea */ /* 0x0007e20009000008 */
[----:B------:R-:W-:Y:S01]  /*3b80*/  UPLOP3.LUT UP2, UPT, UPT, UPT, UPT, 0x80, 0x8 ;  /* 0x000000000008789c */ /* 0x000fe20003f4f070 */
[----:B------:R-:W-:Y:S01]  /*3b90*/  UMOV UR5, 0x40004040 ;  /* 0x4000404000057882 */ /* 0x000fe20000000000 */
[----:B------:R-:W-:Y:S01]  /*3ba0*/  UMOV UR13, 0x40004040 ;  /* 0x40004040000d7882 */ /* 0x000fe20000000000 */
[----:B------:R-:W-:Y:S04]  /*3bb0*/  UMOV UR9, 0x40004040 ;  /* 0x4000404000097882 */ /* 0x000fe80000000000 */
[----:B------:R1:W-:Y:S01]  /*3bc0*/  UTCHMMA gdesc[UR6], gdesc[UR4], tmem[UR16], tmem[UR30], idesc[UR31], UPT ;  /* 0x00ff1e04060075ea */ /* 0x0003e2000b800010 */
[----:B---3--:R-:W-:Y:S01]  /*3bd0*/  UIADD3 UR8, UPT, UPT, UR14, 0x100, URZ ;  /* 0x000001000e087890 */ /* 0x008fe2000fffe0ff */
[C---:B------:R-:W-:Y:S02]  /*3be0*/  @P0 R2UR.BROADCAST UR15, R2.reuse ;  /* 0x00000000020f02ca */ /* 0x040fe400008e0000 */
[----:B------:R-:W-:Y:S01]  /*3bf0*/  ELECT P0, URZ, PT ;  /* 0x0000000000ff782f */ /* 0x000fe20003800000 */
[----:B------:R-:W-:Y:S02]  /*3c00*/  UIADD3 UR10, UPT, UPT, UR10, 0x180, URZ ;  /* 0x000001800a0a7890 */ /* 0x000fe4000fffe0ff */
[----:B-1----:R-:W-:Y:S10]  /*3c10*/  UIADD3 UR6, UPT, UPT, UR14, 0x180, URZ ;  /* 0x000001800e067890 */ /* 0x002ff4000fffe0ff */
[----:B------:R-:W-:Y:S01]  /*3c20*/  @P0 R2UR.BROADCAST UR14, R2 ;  /* 0x00000000020e02ca */ /* 0x000fe200008e0000 */
[----:B------:R-:W-:Y:S01]  /*3c30*/  UIADD3 UR4, UPT, UPT, UR17, 0x40, URZ ;  /* 0x0000004011047890 */ /* 0x000fe2000fffe0ff */
[----:B------:R-:W-:Y:S01]  /*3c40*/  UMOV UR5, UR18 ;  /* 0x0000001200057c82 */ /* 0x000fe20008000000 */
[----:B------:R4:W-:Y:S10]  /*3c50*/  UTCHMMA gdesc[UR12], gdesc[UR8], tmem[UR15], tmem[UR28], idesc[UR29], UPT ;  /* 0x00ff1c080c0075ea */ /* 0x0009f4000b80000f */
[----:B------:R4:W-:Y:S01]  /*3c60*/  UTCHMMA gdesc[UR10], gdesc[UR6], tmem[UR14], tmem[UR26], idesc[UR27], UPT ;  /* 0x00ff1a060a0075ea */ /* 0x0009e2000b80000e */
[----:B------:R4:W-:Y:S01]  /*3c70*/  UTCBAR [UR4], URZ ;  /* 0x000000ff040073e9 */ /* 0x0009e200080000ff */
[----:B------:R-:W-:Y:S05]  /*3c80*/  BRA.U UP3, `(.L_x_56) ;  /* 0xfffffffd03307547 */ /* 0x000fea000b83ffff */
.L_x_53:
[----:B----4-:R-:W-:Y:S01]  /*3c90*/  UIADD3 UR4, UPT, UPT, UR24, 0x1, URZ ;  /* 0x0000000118047890 */ /* 0x010fe2000fffe0ff */
[----:B------:R-:W-:Y:S01]  /*3ca0*/  LOP3.LUT P0, RZ, R6, 0x1, RZ, 0xc0, !PT ;  /* 0x0000000106ff7812 */ /* 0x000fe2000780c0ff */
[----:B------:R-:W-:Y:S01]  /*3cb0*/  UIADD3 UR5, UPT, UPT, UR25, 0xe0, URZ ;  /* 0x000000e019057890 */ /* 0x000fe2000fffe0ff */
[----:B------:R-:W-:Y:S01]  /*3cc0*/  LOP3.LUT R9, R9, 0x1, RZ, 0x3c, !PT ;  /* 0x0000000109097812 */ /* 0x000fe200078e3cff */
[----:B------:R-:W-:-:S04]  /*3cd0*/  UISETP.NE.AND UP0, UPT, UR4, 0x2, UPT ;  /* 0x000000020400788c */ /* 0x000fc8000bf05270 */
[----:B------:R-:W-:Y:S02]  /*3ce0*/  USEL UR6, URZ, 0x1, UP0 ;  /* 0x00000001ff067887 */ /* 0x000fe40008000000 */
[----:B------:R-:W-:Y:S01]  /*3cf0*/  USEL UR24, UR4, URZ, UP0 ;  /* 0x000000ff04187287 */ /* 0x000fe20008000000 */
[----:B------:R3:W-:Y:S03]  /*3d00*/  UTCBAR [UR5], URZ ;  /* 0x000000ff050073e9 */ /* 0x0007e600080000ff */
[----:B------:R-:W-:Y:S01]  /*3d10*/  LOP3.LUT R10, R10, UR6, RZ, 0x3c, !PT ;  /* 0x000000060a0a7c12 */ /* 0x000fe2000f8e3cff */
[----:B------:R-:W-:Y:S07]  /*3d20*/  @P0 BRA `(.L_x_57) ;  /* 0xfffffff800a00947 */ /* 0x000fee000383ffff */
[----:B------:R-:W4:Y:S01]  /*3d30*/  S2UR UR6, SR_CgaCtaId ;  /* 0x00000000000679c3 */ /* 0x000f220000008800 */
[----:B------:R-:W-:Y:S01]  /*3d40*/  ELECT P0, URZ, PT ;  /* 0x0000000000ff782f */ /* 0x000fe20003800000 */
[----:B--2---:R-:W-:Y:S01]  /*3d50*/  IMAD.MOV.U32 R0, RZ, RZ, 0x1 ;  /* 0x00000001ff007424 */ /* 0x004fe200078e00ff */
[----:B------:R-:W-:Y:S01]  /*3d60*/  UIADD3 UR21, UPT, UPT, UR21, 0xf0, URZ ;  /* 0x000000f015157890 */ /* 0x000fe2000fffe0ff */
[----:B------:R-:W-:Y:S01]  /*3d70*/  SHF.L.U32 R2, R10, 0x1f, RZ ;  /* 0x0000001f0a027819 */ /* 0x000fe200000006ff */
[----:B------:R-:W-:-:S03]  /*3d80*/  UMOV UR4, 0x40 ;  /* 0x0000004000047882 */ /* 0x000fc60000000000 */
[----:B------:R-:W-:Y:S01]  /*3d90*/  UVIRTCOUNT.DEALLOC.SMPOOL 0x80 ;  /* 0x000000800000784c */ /* 0x000fe20000000000 */
[----:B----4-:R-:W-:Y:S02]  /*3da0*/  ULEA UR6, UR6, UR4, 0x18 ;  /* 0x0000000406067291 */ /* 0x010fe4000f8ec0ff */
[----:B------:R-:W-:-:S07]  /*3db0*/  ULEA UR4, UR24, UR21, 0x3 ;  /* 0x0000001518047291 */ /* 0x000fce000f8e18ff */
[----:B------:R2:W-:Y:S02]  /*3dc0*/  @P0 STS.U8 [UR6+0x1c], R0 ;  /* 0x00001c00ff000988 */ /* 0x0005e40008000006 */
[----:B------:R-:W4:Y:S02]  /*3dd0*/  SYNCS.PHASECHK.TRANS64.TRYWAIT P0, [UR4], R2 ;  /* 0x00000002ff0075a7 */ /* 0x000f240008001104 */
[----:B--2-4-:R-:W-:Y:S05]  /*3de0*/  @!P0 BRA `(.L_x_58) ;  /* 0x0000005800008947 */ /* 0x014fea0003800000 */
.L_x_155:
[----:B------:R-:W-:-:S04]  /*3df0*/  UIADD3 UR4, UPT, UPT, UR24, 0x1, URZ ;  /* 0x0000000118047890 */ /* 0x000fc8000fffe0ff */
[----:B------:R-:W-:-:S04]  /*3e00*/  UISETP.NE.AND UP0, UPT, UR4, 0x2, UPT ;  /* 0x000000020400788c */ /* 0x000fc8000bf05270 */
[----:B---3--:R-:W-:Y:S02]  /*3e10*/  USEL UR5, URZ, 0x1, UP0 ;  /* 0x00000001ff057887 */ /* 0x008fe40008000000 */
[----:B------:R-:W-:-:S04]  /*3e20*/  USEL UR4, UR4, URZ, UP0 ;  /* 0x000000ff04047287 */ /* 0x000fc80008000000 */
[----:B------:R-:W-:Y:S01]  /*3e30*/  ULEA UR4, UR4, UR21, 0x3 ;  /* 0x0000001504047291 */ /* 0x000fe2000f8e18ff */
[----:B--2---:R-:W-:-:S04]  /*3e40*/  LOP3.LUT R2, R10, UR5, RZ, 0x3c, !PT ;  /* 0x000000050a027c12 */ /* 0x004fc8000f8e3cff */
[----:B------:R-:W-:-:S04]  /*3e50*/  SHF.L.U32 R2, R2, 0x1f, RZ ;  /* 0x0000001f02027819 */ /* 0x000fc800000006ff */
[----:B------:R-:W2:Y:S02]  /*3e60*/  SYNCS.PHASECHK.TRANS64.TRYWAIT P0, [UR4], R2 ;  /* 0x00000002ff0075a7 */ /* 0x000ea40008001104 */
[----:B--2---:R-:W-:Y:S05]  /*3e70*/  @!P0 BRA `(.L_x_59) ;  /* 0x0000005400f48947 */ /* 0x004fea0003800000 */
.L_x_157:
[----:B------:R-:W-:Y:S01]  /*3e80*/  NOP ;  /* 0x0000000000007918 */ /* 0x000fe20000000000 */
[----:B--2---:R-:W2:Y:S01]  /*3e90*/  LDS R0, [UR6+0x14] ;  /* 0x00001406ff007984 */ /* 0x004ea20008000800 */
[----:B------:R-:W-:Y:S01]  /*3ea0*/  LOP3.LUT R3, R11, 0xffff, RZ, 0xc0, !PT ;  /* 0x0000ffff0b037812 */ /* 0x000fe200078ec0ff */
[----:B------:R-:W-:-:S03]  /*3eb0*/  IMAD.MOV.U32 R2, RZ, RZ, 0xffff ;  /* 0x0000ffffff027424 */ /* 0x000fc600078e00ff */
[----:B------:R-:W-:-:S04]  /*3ec0*/  SHF.R.U32.HI R3, RZ, 0x5, R3 ;  /* 0x00000005ff037819 */ /* 0x000fc80000011603 */
[----:B------:R-:W-:-:S04]  /*3ed0*/  SHF.L.U32 R2, R2, R3, RZ ;  /* 0x0000000302027219 */ /* 0x000fc800000006ff */
[----:B--2---:R-:W-:-:S04]  /*3ee0*/  LOP3.LUT R0, R0, R2, RZ, 0xc0, !PT ;  /* 0x0000000200007212 */ /* 0x004fc800078ec0ff */
[----:B------:R-:W-:Y:S01]  /*3ef0*/  ISETP.NE.AND P0, PT, R0, R2, PT ;  /* 0x000000020000720c */ /* 0x000fe20003f05270 */
[----:B------:R-:W-:-:S05]  /*3f00*/  IMAD.MOV.U32 R0, RZ, RZ, 0x1 ;  /* 0x00000001ff007424 */ /* 0x000fca00078e00ff */
[----:B------:R-:W-:-:S07]  /*3f10*/  SHF.L.U32 R0, R0, R3, RZ ;  /* 0x0000000300007219 */ /* 0x000fce00000006ff */
[----:B------:R-:W-:Y:S05]  /*3f20*/  @P0 BRA `(.L_x_60) ;  /* 0x00000000005c0947 */ /* 0x000fea0003800000 */
[----:B------:R-:W2:Y:S02]  /*3f30*/  LDS R3, [UR6+0x18] ;  /* 0x00001806ff037984 */ /* 0x000ea40008000800 */
[----:B--2---:R-:W-:-:S04]  /*3f40*/  LOP3.LUT R3, R3, R0, RZ, 0xc0, !PT ;  /* 0x0000000003037212 */ /* 0x004fc800078ec0ff */
[----:B------:R-:W-:-:S13]  /*3f50*/  ISETP.NE.AND P0, PT, R3, R0, PT ;  /* 0x000000000300720c */ /* 0x000fda0003f05270 */
[----:B------:R-:W-:Y:S05]  /*3f60*/  @P0 BRA `(.L_x_61) ;  /* 0x0000000000400947 */ /* 0x000fea0003800000 */
[----:B------:R-:W-:Y:S01]  /*3f70*/  R2UR UR4, R2 ;  /* 0x00000000020472ca */ /* 0x000fe200000e0000 */
[----:B------:R-:W2:Y:S01]  /*3f80*/  S2R R3, SR_LANEID ;  /* 0x0000000000037919 */ /* 0x000ea20000000000 */
[----:B------:R-:W-:-:S04]  /*3f90*/  LOP3.LUT R0, RZ, R0, RZ, 0x33, !PT ;  /* 0x00000000ff007212 */ /* 0x000fc800078e33ff */
[----:B------:R-:W3:Y:S07]  /*3fa0*/  REDUX UR7, R0 ;  /* 0x00000000000773c4 */ /* 0x000eee0000000000 */
[----:B------:R-:W-:-:S03]  /*3fb0*/  ULOP3.LUT UR5, URZ, UR4, URZ, 0x33, !UPT ;  /* 0x00000004ff057292 */ /* 0x000fc6000f8e33ff */
[----:B------:R-:W-:Y:S02]  /*3fc0*/  VOTEU.ANY UR4, UPT, PT ;  /* 0x0000000000047886 */ /* 0x000fe400038e0100 */
[----:B------:R-:W-:Y:S01]  /*3fd0*/  UFLO.U32 UR4, UR4 ;  /* 0x00000004000472bd */ /* 0x000fe200080e0000 */
[----:B------:R-:W-:-:S04]  /*3fe0*/  IMAD.U32 R2, RZ, RZ, UR5 ;  /* 0x00000005ff027e24 */ /* 0x000fc8000f8e00ff */
[----:B------:R-:W4:Y:S02]  /*3ff0*/  REDUX UR8, R2 ;  /* 0x00000000020873c4 */ /* 0x000f240000000000 */
[----:B------:R1:W-:Y:S01]  /*4000*/  UTCATOMSWS.AND URZ, UR5 ;  /* 0x0000000500ff79e3 */ /* 0x0003e20008000000 */
[----:B---3--:R-:W-:Y:S01]  /*4010*/  IMAD.U32 R0, RZ, RZ, UR7 ;  /* 0x00000007ff007e24 */ /* 0x008fe2000f8e00ff */
[----:B--2---:R-:W-:Y:S01]  /*4020*/  ISETP.EQ.U32.AND P0, PT, R3, UR4, PT ;  /* 0x0000000403007c0c */ /* 0x004fe2000bf02070 */
[----:B----4-:R-:W-:-:S12]  /*4030*/  IMAD.U32 R2, RZ, RZ, UR8 ;  /* 0x00000008ff027e24 */ /* 0x010fd8000f8e00ff */
[----:B------:R2:W-:Y:S04]  /*4040*/  @P0 ATOMS.AND RZ, [UR6+0x14], R2 ;  /* 0x00001402ffff098c */ /* 0x0005e8000a800006 */
[----:B------:R2:W-:Y:S01]  /*4050*/  @P0 ATOMS.AND RZ, [UR6+0x18], R0 ;  /* 0x00001800ffff098c */ /* 0x0005e2000a800006 */
[----:B-1----:R-:W-:Y:S05]  /*4060*/  BRA `(.L_x_62) ;  /* 0x0000000000147947 */ /* 0x002fea0003800000 */
.L_x_61:
[----:B------:R-:W-:Y:S02]  /*4070*/  MOV R2, 0x4090 ;  /* 0x0000409000027802 */ /* 0x000fe40000000f00 */
[----:B-1---5:R-:W-:Y:S05]  /*4080*/  CALL.REL.NOINC `($__internal_0_$__cuda_sm10x_tcgen05_guardrail_trap_col_being_dealloced_not_returned_by_alloc) ;  /* 0x0000005800e07944 */ /* 0x022fea0003c00000 */
[----:B------:R-:W-:Y:S05]  /*4090*/  BRA `(.L_x_62) ;  /* 0x0000000000087947 */ /* 0x000fea0003800000 */
.L_x_60:
[----:B------:R-:W-:Y:S02]  /*40a0*/  MOV R2, 0x40c0 ;  /* 0x000040c000027802 */ /* 0x000fe40000000f00 */
[----:B-1---5:R-:W-:Y:S05]  /*40b0*/  CALL.REL.NOINC `($__internal_2_$__cuda_sm10x_tcgen05_guardrail_trap_unallocated_columns_being_dealloced) ;  /* 0x0000005800ec7944 */ /* 0x022fea0003c00000 */
.L_x_62:
[----:B------:R-:W-:Y:S01]  /*40c0*/  NOP ;  /* 0x0000000000007918 */ /* 0x000fe20000000000 */
[----:B------:R-:W-:Y:S05]  /*40d0*/  EXIT ;  /* 0x000000000000794d */ /* 0x000fea0003800000 */
.L_x_46:
[----:B------:R-:W2:Y:S01]  /*40e0*/  LDCU UR5, c[0x0][0x384] ;  /* 0x00007080ff0577ac */ /* 0x000ea20008000800 */
[----:B------:R-:W-:Y:S02]  /*40f0*/  UISETP.NE.OR UP0, UPT, UR18, 0x3, !UP3 ;  /* 0x000000031200788c */ /* 0x000fe4000df05670 */
[----:B--2---:R-:W-:-:S07]  /*4100*/  UIADD3 UR5, UPT, UPT, UR5, 0x7f, URZ ;  /* 0x0000007f05057890 */ /* 0x004fce000fffe0ff */
[----:B------:R-:W-:Y:S05]  /*4110*/  BRA.U UP0, `(.L_x_63) ;  /* 0x0000001500847547 */ /* 0x000fea000b800000 */
[----:B------:R-:W-:Y:S01]  /*4120*/  USHF.R.S32.HI UR4, URZ, 0x1f, UR5 ;  /* 0x0000001fff047899 */ /* 0x000fe20008011405 */
[----:B------:R-:W2:Y:S01]  /*4130*/  S2UR UR12, SR_CgaCtaId ;  /* 0x00000000000c79c3 */ /* 0x000ea20000008800 */
[----:B------:R-:W3:Y:S01]  /*4140*/  LDCU UR50, c[0x0][0x370] ;  /* 0x00006e00ff3277ac */ /* 0x000ee20008000800 */
[----:B------:R-:W-:Y:S01]  /*4150*/  R2UR UR55, R48 ;  /* 0x00000000303772ca */ /* 0x000fe200000e0000 */
[----:B------:R-:W-:Y:S01]  /*4160*/  IMAD.MOV.U32 R10, RZ, RZ, 0x1 ;  /* 0x00000001ff0a7424 */ /* 0x000fe200078e00ff */
[----:B------:R-:W-:Y:S01]  /*4170*/  R2UR UR54, R49 ;  /* 0x00000000313672ca */ /* 0x000fe200000e0000 */
[----:B------:R-:W-:Y:S01]  /*4180*/  ULEA.HI UR4, UR4, UR5, URZ, 0x7 ;  /* 0x0000000504047291 */ /* 0x000fe2000f8f38ff */
[----:B------:R-:W-:Y:S01]  /*4190*/  IMAD.MOV.U32 R9, RZ, RZ, RZ ;  /* 0x000000ffff097224 */ /* 0x000fe200078e00ff */
[----:B------:R-:W3:Y:S01]  /*41a0*/  LDCU.128 UR44, c[0x0][0xb10] ;  /* 0x00016200ff2c77ac */ /* 0x000ee20008000c00 */
[----:B------:R-:W4:Y:S01]  /*41b0*/  LDC.64 R14, c[0x0][0x348] ;  /* 0x0000d200ff0e7b82 */ /* 0x000f220000000a00 */
[----:B------:R-:W-:Y:S01]  /*41c0*/  USHF.R.S32.HI UR40, URZ, 0x7, UR4 ;  /* 0x00000007ff287899 */ /* 0x000fe20008011404 */
[----:B------:R-:W1:Y:S05]  /*41d0*/  LDCU UR48, c[0x0][0x374] ;  /* 0x00006e80ff3077ac */ /* 0x000e6a0008000800 */
[----:B------:R-:W-:Y:S01]  /*41e0*/  IMAD.U32 R2, RZ, RZ, UR40 ;  /* 0x00000028ff027e24 */ /* 0x000fe2000f8e00ff */
[----:B------:R-:W2:Y:S04]  /*41f0*/  LDCU.64 UR4, c[0x0][0x888] ;  /* 0x00011100ff0477ac */ /* 0x000ea80008000a00 */
[----:B------:R-:W-:Y:S01]  /*4200*/  IABS R0, R2 ;  /* 0x0000000200007213 */ /* 0x000fe20000000000 */
[----:B------:R-:W1:Y:S03]  /*4210*/  LDCU.64 UR42, c[0x0][0x890] ;  /* 0x00011200ff2a77ac */ /* 0x000e660008000a00 */
[----:B------:R-:W-:Y:S01]  /*4220*/  R2UR UR38, R0 ;  /* 0x00000000002672ca */ /* 0x000fe200000e0000 */
[----:B------:R-:W4:Y:S01]  /*4230*/  LDCU UR30, c[0x0][0xb0c] ;  /* 0x00016180ff1e77ac */ /* 0x000f220008000800 */
[----:B------:R-:W4:Y:S01]  /*4240*/  LDCU UR63, c[0x0][0xb20] ;  /* 0x00016400ff3f77ac */ /* 0x000f220008000800 */
[----:B------:R-:W4:Y:S10]  /*4250*/  LDCU UR41, c[0x0][0x388] ;  /* 0x00007100ff2977ac */ /* 0x000f340008000800 */
[----:B------:R-:W4:Y:S01]  /*4260*/  I2F.RP R0, UR38 ;  /* 0x0000002600007d06 */ /* 0x000f220008209400 */
[----:B--2---:R-:W-:Y:S01]  /*4270*/  UISETP.NE.U32.AND UP0, UPT, UR4, URZ, UPT ;  /* 0x000000ff0400728c */ /* 0x004fe2000bf05070 */
[----:B------:R-:W2:Y:S03]  /*4280*/  LDCU UR4, c[0x0][0xb30] ;  /* 0x00016600ff0477ac */ /* 0x000ea60008000800 */
[----:B------:R-:W-:Y:S01]  /*4290*/  UISETP.NE.AND.EX UP6, UPT, UR5, URZ, UPT, UP0 ;  /* 0x000000ff0500728c */ /* 0x000fe2000bfc5300 */
[----:B------:R-:W-:Y:S01]  /*42a0*/  UMOV UR31, 0x400 ;  /* 0x00000400001f7882 */ /* 0x000fe20000000000 */
[----:B---3--:R-:W-:-:S02]  /*42b0*/  UIMAD.WIDE.U32 UR8, UR50, UR44, URZ ;  /* 0x0000002c320872a5 */ /* 0x008fc4000f8e00ff */
[----:B-1----:R-:W-:Y:S01]  /*42c0*/  UIMAD.WIDE.U32 UR10, UR48, UR47, URZ ;  /* 0x0000002f300a72a5 */ /* 0x002fe2000f8e00ff */
[----:B------:R-:W-:Y:S01]  /*42d0*/  UMOV UR6, URZ ;  /* 0x000000ff00067c82 */ /* 0x000fe20008000000 */
[----:B----4-:R-:W1:Y:S01]  /*42e0*/  MUFU.RCP R0, R0 ;  /* 0x0000000000007308 */ /* 0x010e620000001000 */
[----:B------:R-:W-:Y:S02]  /*42f0*/  ULEA UR31, UR12, UR31, 0x18 ;  /* 0x0000001f0c1f7291 */ /* 0x000fe4000f8ec0ff */
[----:B------:R-:W-:Y:S02]  /*4300*/  UISETP.NE.AND UP0, UPT, UR39, 0x1, UPT ;  /* 0x000000012700788c */ /* 0x000fe4000bf05270 */
[----:B------:R-:W-:Y:S02]  /*4310*/  UISETP.NE.U32.AND UP0, UPT, UR42, URZ, UPT ;  /* 0x000000ff2a00728c */ /* 0x000fe4000bf05070 */
[----:B------:R-:W-:Y:S02]  /*4320*/  UIADD3 UR58, UPT, UPT, UR31, 0x98, URZ ;  /* 0x000000981f3a7890 */ /* 0x000fe4000fffe0ff */
[----:B------:R-:W-:-:S02]  /*4330*/  UIADD3 UR56, UPT, UPT, UR31, 0xd8, URZ ;  /* 0x000000d81f387890 */ /* 0x000fc4000fffe0ff */
[----:B------:R-:W-:Y:S02]  /*4340*/  UIADD3 UR33, UPT, UPT, UR31, 0x80, URZ ;  /* 0x000000801f217890 */ /* 0x000fe4000fffe0ff */
[----:B------:R-:W-:Y:S02]  /*4350*/  UIADD3 UR25, UPT, UPT, UR31, 0x88, URZ ;  /* 0x000000881f197890 */ /* 0x000fe4000fffe0ff */
[----:B------:R-:W-:Y:S01]  /*4360*/  UIADD3 UR17, UPT, UPT, UR31, 0x90, URZ ;  /* 0x000000901f117890 */ /* 0x000fe2000fffe0ff */
[----:B-1----:R-:W-:Y:S01]  /*4370*/  VIADD R0, R0, 0xffffffe ;  /* 0x0ffffffe00007836 */ /* 0x002fe20000000000 */
[----:B------:R-:W-:Y:S01]  /*4380*/  UISETP.GE.AND UP3, UPT, UR39, 0x1, UPT ;  /* 0x000000012700788c */ /* 0x000fe2000bf66270 */
[----:B------:R-:W-:Y:S01]  /*4390*/  UMOV UR53, UR9 ;  /* 0x0000000900357c82 */ /* 0x000fe20008000000 */
[----:B------:R-:W-:Y:S01]  /*43a0*/  UMOV UR52, UR11 ;  /* 0x0000000b00347c82 */ /* 0x000fe20008000000 */
[----:B------:R-:W-:Y:S02]  /*43b0*/  UISETP.NE.AND UP3, UPT, UR30, 0x1, UPT ;  /* 0x000000011e00788c */ /* 0x000fe4000bf65270 */
[----:B------:R-:W1:Y:S01]  /*43c0*/  F2I.FTZ.U32.TRUNC.NTZ R0, R0 ;  /* 0x0000000000007305 */ /* 0x000e62000021f000 */
[----:B------:R-:W-:-:S02]  /*43d0*/  UISETP.NE.AND.EX UP4, UPT, UR43, URZ, UPT, UP0 ;  /* 0x000000ff2b00728c */ /* 0x000fc4000bf85300 */
[----:B------:R-:W-:Y:S02]  /*43e0*/  UISETP.NE.AND UP5, UPT, UR46, 0x1, UPT ;  /* 0x000000012e00788c */ /* 0x000fe4000bfa5270 */
[----:B------:R-:W-:Y:S01]  /*43f0*/  UPLOP3.LUT UP2, UPT, UPT, UPT, UPT, 0x40, 0x4 ;  /* 0x000000000004789c */ /* 0x000fe20003f4e870 */
[----:B------:R-:W3:Y:S01]  /*4400*/  LDCU.64 UR22, c[0x0][0xb28] ;  /* 0x00016500ff1677ac */ /* 0x000ee20008000a00 */
[----:B------:R-:W-:Y:S02]  /*4410*/  UPRMT UR58, UR12, 0x654, UR58 ;  /* 0x000006540c3a7896 */ /* 0x000fe4000800003a */
[----:B------:R-:W-:Y:S01]  /*4420*/  UPRMT UR56, URZ, 0x654, UR56 ;  /* 0x00000654ff387896 */ /* 0x000fe20008000038 */
[----:B-1----:R-:W-:Y:S01]  /*4430*/  R2UR UR7, R0 ;  /* 0x00000000000772ca */ /* 0x002fe200000e0000 */
[----:B------:R-:W-:Y:S01]  /*4440*/  UPRMT UR61, UR12, 0x654, UR33 ;  /* 0x000006540c3d7896 */ /* 0x000fe20008000021 */
[----:B------:R-:W-:Y:S01]  /*4450*/  IABS R0, R2 ;  /* 0x0000000200007213 */ /* 0x000fe20000000000 */
[----:B------:R-:W-:Y:S01]  /*4460*/  IMAD.MOV.U32 R2, RZ, RZ, 0x1000 ;  /* 0x00001000ff027424 */ /* 0x000fe200078e00ff */
[----:B------:R-:W-:-:S02]  /*4470*/  UPRMT UR60, UR12, 0x654, UR25 ;  /* 0x000006540c3c7896 */ /* 0x000fc40008000019 */
[----:B------:R-:W-:Y:S01]  /*4480*/  UPRMT UR59, UR12, 0x654, UR17 ;  /* 0x000006540c3b7896 */ /* 0x000fe20008000011 */
[----:B------:R-:W-:Y:S01]  /*4490*/  IMAD.MOV R0, RZ, RZ, -R0 ;  /* 0x000000ffff007224 */ /* 0x000fe200078e0a00 */
[----:B------:R-:W-:Y:S02]  /*44a0*/  USHF.R.U32.HI UR53, URZ, UR45, UR53 ;  /* 0x0000002dff357299 */ /* 0x000fe40008011635 */
[----:B------:R-:W-:Y:S02]  /*44b0*/  USHF.R.U32.HI UR52, URZ, UR63, UR52 ;  /* 0x0000003fff347299 */ /* 0x000fe40008011634 */
[----:B------:R-:W-:Y:S01]  /*44c0*/  R2UR UR57, R0 ;  /* 0x00000000003972ca */ /* 0x000fe200000e0000 */
[----:B------:R-:W-:Y:S02]  /*44d0*/  UIADD3 UR5, UPT, UPT, URZ, -UR7, URZ ;  /* 0x80000007ff057290 */ /* 0x000fe4000fffe0ff */
[----:B--2---:R-:W-:Y:S02]  /*44e0*/  UISETP.NE.AND UP3, UPT, UR4, 0x1, UPT ;  /* 0x000000010400788c */ /* 0x004fe4000bf65270 */
[----:B------:R-:W-:-:S02]  /*44f0*/  UIMAD UR5, UR5, UR38, URZ ;  /* 0x00000026050572a4 */ /* 0x000fc4000f8e02ff */
[----:B------:R-:W-:Y:S02]  /*4500*/  UISETP.NE.AND UP0, UPT, UR41, URZ, UPT ;  /* 0x000000ff2900728c */ /* 0x000fe4000bf05270 */
[----:B------:R-:W-:Y:S02]  /*4510*/  UIMAD.WIDE.U32 UR6, UR7, UR5, UR6 ;  /* 0x00000005070672a5 */ /* 0x000fe4000f8e0006 */
[----:B------:R-:W-:-:S05]  /*4520*/  UISETP.NE.AND UP5, UPT, UR40, URZ, UPT ;  /* 0x000000ff2800728c */ /* 0x000fca000bfa5270 */
[----:B---3--:R-:W-:-:S06]  /*4530*/  UMOV UR51, UR7 ;  /* 0x0000000700337c82 */ /* 0x008fcc0008000000 */
.L_x_74:
[----:B------:R-:W-:Y:S04]  /*4540*/  SHF.L.U32 R3, R9, 0x1f, RZ ;  /* 0x0000001f09037819 */ /* 0x000fe800000006ff */
[----:B-1----:R-:W1:Y:S02]  /*4550*/  SYNCS.PHASECHK.TRANS64.TRYWAIT P0, [UR31+0xd0], R3 ;  /* 0x0000d003ff0075a7 */ /* 0x002e64000800111f */
[----:B-1----:R-:W-:Y:S05]  /*4560*/  @!P0 BRA `(.L_x_64) ;  /* 0x0000005000508947 */ /* 0x002fea0003800000 */
.L_x_159:
[----:B------:R-:W2:Y:S01]  /*4570*/  LDS.128 R4, [UR31+0x110] ;  /* 0x0001101fff047984 */ /* 0x000ea20008000c00 */
[----:B------:R-:W-:Y:S01]  /*4580*/  @!PT LDS RZ, [RZ] ;  /* 0x00000000fffff984 */ /* 0x000fe20000000800 */
[----:B------:R-:W-:Y:S01]  /*4590*/  @!PT LDS RZ, [RZ] ;  /* 0x00000000fffff984 */ /* 0x000fe20000000800 */
[----:B------:R-:W-:Y:S01]  /*45a0*/  @!PT LDS RZ, [RZ] ;  /* 0x00000000fffff984 */ /* 0x000fe20000000800 */
[----:B------:R-:W-:Y:S01]  /*45b0*/  @!PT LDS RZ, [RZ] ;  /* 0x00000000fffff984 */ /* 0x000fe20000000800 */
[----:B------:R3:W-:Y:S06]  /*45c0*/  MEMBAR.ALL.CTA ;  /* 0x0000000000007992 */ /* 0x0007ec0000008000 */
[----:B---3--:R-:W3:Y:S02]  /*45d0*/  FENCE.VIEW.ASYNC.S ;  /* 0x00000000000073c6 */ /* 0x008ee40000000000 */
[----:B---3--:R-:W-:Y:S01]  /*45e0*/  SYNCS.ARRIVE.TRANS64.RED.A1T0 RZ, [UR56], RZ ;  /* 0x000000ffffff79a7 */ /* 0x008fe20008100438 */
[----:B--2---:R-:W-:Y:S11]  /*45f0*/  LOP3.LUT P0, RZ, R6, 0x1, RZ, 0xc0, !PT ;  /* 0x0000000106ff7812 */ /* 0x004ff6000780c0ff */
[----:B------:R-:W-:Y:S02]  /*4600*/  @!UPT UIADD3 URZ, UPT, UPT, URZ, URZ, URZ ;  /* 0x000000fffffff290 */ /* 0x000fe4000fffe0ff */
[----:B------:R-:W-:Y:S01]  /*4610*/  VOTEU.ANY UP0, P0 ;  /* 0x0000000000ff7886 */ /* 0x000fe20000000100 */
[----:B------:R-:W-:Y:S11]  /*4620*/  PLOP3.LUT P0, PT, PT, PT, UP0, 0x80, 0x8 ;  /* 0x000000000008781c */ /* 0x000ff60003f0f008 */
[----:B------:R-:W-:Y:S02]  /*4630*/  @!UPT UIADD3 URZ, UPT, UPT, URZ, URZ, URZ ;  /* 0x000000fffffff290 */ /* 0x000fe4000fffe0ff */
[----:B-1----:R-:W-:Y:S02]  /*4640*/  @P0 MOV R3, R4 ;  /* 0x0000000400030202 */ /* 0x002fe40000000f00 */
[----:B------:R-:W-:Y:S02]  /*4650*/  @P0 LOP3.LUT R0, R5, 0xffff, RZ, 0xc0, !PT ;  /* 0x0000ffff05000812 */ /* 0x000fe400078ec0ff */
[----:B------:R-:W-:Y:S02]  /*4660*/  @P0 R2UR UR5, R3 ;  /* 0x00000000030502ca */ /* 0x000fe400000e0000 */
[----:B------:R-:W-:Y:S11]  /*4670*/  @P0 R2UR UR4, R0 ;  /* 0x00000000000402ca */ /* 0x000ff600000e0000 */
[----:B------:R-:W-:Y:S02]  /*4680*/  @UP0 UMOV UR15, UR5 ;  /* 0x00000005000f0c82 */ /* 0x000fe40008000000 */
[----:B------:R-:W-:Y:S01]  /*4690*/  @UP0 UMOV UR14, UR4 ;  /* 0x00000004000e0c82 */ /* 0x000fe20008000000 */
[----:B------:R-:W-:Y:S09]  /*46a0*/  UISETP.GE.AND UP0, UPT, UR39, 0x1, UPT ;  /* 0x000000012700788c */ /* 0x000ff2000bf06270 */
[----:B------:R-:W-:Y:S05]  /*46b0*/  BRA.U !UP0, `(.L_x_65) ;  /* 0x0000000108c07547 */ /* 0x000fea000b800000 */
[----:B------:R-:W-:Y:S02]  /*46c0*/  UIMAD.WIDE.U32 UR8, UR14, UR47, URZ ;  /* 0x0000002f0e0872a5 */ /* 0x000fe4000f8e00ff */
[----:B------:R-:W-:Y:S02]  /*46d0*/  UP2UR UR16, UPR, URZ, 0x4 ;  /* 0x00000004ff107883 */ /* 0x000fe40008000000 */
[----:B------:R-:W-:Y:S02]  /*46e0*/  UISETP.NE.AND UP2, UPT, UR46, 0x1, UPT ;  /* 0x000000012e00788c */ /* 0x000fe4000bf45270 */
[----:B------:R-:W-:Y:S02]  /*46f0*/  UIMAD.WIDE.U32 UR10, UR15, UR44, URZ ;  /* 0x0000002c0f0a72a5 */ /* 0x000fe4000f8e00ff */
[----:B------:R-:W-:Y:S02]  /*4700*/  USEL UR4, UR48, UR52, !UP2 ;  /* 0x0000003430047287 */ /* 0x000fe4000d000000 */
[----:B------:R-:W-:Y:S02]  /*4710*/  UISETP.NE.AND UP0, UPT, UR30, 0x1, UPT ;  /* 0x000000011e00788c */ /* 0x000fe4000bf05270 */
[----:B------:R-:W-:Y:S02]  /*4720*/  UP2UR UR21, UPR, URZ, 0x2 ;  /* 0x00000002ff157883 */ /* 0x000fe40008000000 */
[----:B------:R-:W-:Y:S02]  /*4730*/  UISETP.NE.AND UP1, UPT, UR39, 0x1, UPT ;  /* 0x000000012700788c */ /* 0x000fe4000bf25270 */
[----:B------:R-:W-:Y:S02]  /*4740*/  UIMAD.WIDE.U32 UR12, UR4, UR22, URZ ;  /* 0x00000016040c72a5 */ /* 0x000fe4000f8e00ff */
[----:B------:R-:W-:Y:S01]  /*4750*/  USEL UR7, UR50, UR53, !UP0 ;  /* 0x0000003532077287 */ /* 0x000fe2000c000000 */
[----:B------:R-:W-:Y:S02]  /*4760*/  UMOV UR5, UR9 ;  /* 0x0000000900057c82 */ /* 0x000fe40008000000 */
[----:B------:R-:W-:Y:S02]  /*4770*/  USHF.R.U32.HI UR6, URZ, UR63, UR5 ;  /* 0x0000003fff067299 */ /* 0x000fe40008011605 */
[----:B------:R-:W-:Y:S02]  /*4780*/  UIMAD.WIDE.U32 UR18, UR7, UR22, URZ ;  /* 0x00000016071272a5 */ /* 0x000fe4000f8e00ff */
[----:B------:R-:W-:Y:S02]  /*4790*/  USEL UR6, UR14, UR6, !UP2 ;  /* 0x000000060e067287 */ /* 0x000fe4000d000000 */
[----:B------:R-:W-:Y:S01]  /*47a0*/  UISETP.NE.AND UP2, UPT, UR16, URZ, UPT ;  /* 0x000000ff1000728c */ /* 0x000fe2000bf45270 */
[----:B------:R-:W-:Y:S01]  /*47b0*/  UMOV UR5, UR11 ;  /* 0x0000000b00057c82 */ /* 0x000fe20008000000 */
[----:B------:R-:W-:Y:S02]  /*47c0*/  UIMAD.WIDE.U32 UR10, UR6, UR22, URZ ;  /* 0x00000016060a72a5 */ /* 0x000fe4000f8e00ff */
[----:B------:R-:W-:Y:S03]  /*47d0*/  USHF.R.U32.HI UR8, URZ, UR45, UR5 ;  /* 0x0000002dff087299 */ /* 0x000fe60008011605 */
[----:B------:R-:W-:Y:S02]  /*47e0*/  UMOV UR5, UR13 ;  /* 0x0000000d00057c82 */ /* 0x000fe40008000000 */
[----:B------:R-:W-:Y:S03]  /*47f0*/  @UP1 USHF.R.U32.HI UR4, URZ, UR23, UR5 ;  /* 0x00000017ff041299 */ /* 0x000fe60008011605 */
[----:B------:R-:W-:Y:S01]  /*4800*/  UMOV UR5, UR19 ;  /* 0x0000001300057c82 */ /* 0x000fe20008000000 */
[----:B------:R-:W-:Y:S02]  /*4810*/  UIMAD UR4, UR39, UR4, URZ ;  /* 0x00000004270472a4 */ /* 0x000fe4000f8e02ff */
[----:B------:R-:W-:Y:S02]  /*4820*/  @UP1 USHF.R.U32.HI UR7, URZ, UR23, UR5 ;  /* 0x00000017ff071299 */ /* 0x000fe40008011605 */
[----:B------:R-:W-:Y:S02]  /*4830*/  USEL UR5, UR15, UR8, !UP0 ;  /* 0x000000080f057287 */ /* 0x000fe4000c000000 */
[----:B------:R-:W-:Y:S02]  /*4840*/  UIMAD UR8, UR39, UR7, URZ ;  /* 0x00000007270872a4 */ /* 0x000fe4000f8e02ff */
[----:B------:R-:W-:Y:S03]  /*4850*/  UISETP.GE.AND UP0, UPT, UR6, UR4, UPT ;  /* 0x000000040600728c */ /* 0x000fe6000bf06270 */
[----:B------:R-:W-:Y:S01]  /*4860*/  UMOV UR4, UR11 ;  /* 0x0000000b00047c82 */ /* 0x000fe20008000000 */
[----:B------:R-:W-:Y:S02]  /*4870*/  UISETP.GE.OR UP0, UPT, UR5, UR8, UP0 ;  /* 0x000000080500728c */ /* 0x000fe40008706670 */
[----:B------:R-:W-:Y:S02]  /*4880*/  USHF.R.U32.HI UR4, URZ, UR23, UR4 ;  /* 0x00000017ff047299 */ /* 0x000fe40008011604 */
[----:B------:R-:W-:Y:S02]  /*4890*/  UIMAD.WIDE.U32 UR8, UR5, UR22, URZ ;  /* 0x00000016050872a5 */ /* 0x000fe4000f8e00ff */
[----:B------:R-:W-:Y:S04]  /*48a0*/  USEL UR10, UR6, UR4, !UP1 ;  /* 0x00000004060a7287 */ /* 0x000fe8000c800000 */
[----:B------:R-:W-:Y:S01]  /*48b0*/  UIADD3 UR11, UPT, UPT, -UR10, URZ, URZ ;  /* 0x000000ff0a0b7290 */ /* 0x000fe2000fffe1ff */
[----:B------:R-:W-:Y:S02]  /*48c0*/  @!UP0 UMOV UR4, UR9 ;  /* 0x0000000900048c82 */ /* 0x000fe40008000000 */
[----:B------:R-:W-:Y:S02]  /*48d0*/  @!UP0 USHF.R.U32.HI UR4, URZ, UR23, UR4 ;  /* 0x00000017ff048299 */ /* 0x000fe40008011604 */
[----:B------:R-:W-:Y:S02]  /*48e0*/  UIMAD UR8, UR39, UR11, UR6 ;  /* 0x0000000b270872a4 */ /* 0x000fe4000f8e0206 */
[----:B------:R-:W-:Y:S02]  /*48f0*/  @!UP0 USEL UR4, UR5, UR4, !UP1 ;  /* 0x0000000405048287 */ /* 0x000fe4000c800000 */
[----:B------:R-:W-:Y:S02]  /*4900*/  UISETP.NE.AND UP1, UPT, UR21, URZ, UPT ;  /* 0x000000ff1500728c */ /* 0x000fe4000bf25270 */
[----:B------:R-:W-:Y:S02]  /*4910*/  @!UP0 UIMAD UR8, UR7, UR8, UR4 ;  /* 0x00000008070882a4 */ /* 0x000fe4000f8e0204 */
[----:B------:R-:W-:Y:S02]  /*4920*/  @!UP0 UIADD3 UR9, UPT, UPT, UR10, -UR4, URZ ;  /* 0x800000040a098290 */ /* 0x000fe4000fffe0ff */
[----:B------:R-:W-:Y:S02]  /*4930*/  UIADD3 UR4, UPT, UPT, -UR5, URZ, URZ ;  /* 0x000000ff05047290 */ /* 0x000fe4000fffe1ff */
[----:B------:R-:W-:Y:S02]  /*4940*/  UIADD3 UR7, UPT, UPT, -UR6, URZ, URZ ;  /* 0x000000ff06077290 */ /* 0x000fe4000fffe1ff */
[----:B------:R-:W-:Y:S02]  /*4950*/  @!UP0 UIMAD UR6, UR9, UR39, UR5 ;  /* 0x00000027090682a4 */ /* 0x000fe4000f8e0205 */
[----:B------:R-:W-:Y:S02]  /*4960*/  UIMAD UR15, UR30, UR4, UR15 ;  /* 0x000000041e0f72a4 */ /* 0x000fe4000f8e020f */
[----:B------:R-:W-:Y:S01]  /*4970*/  UIMAD UR4, UR46, UR7, UR14 ;  /* 0x000000072e0472a4 */ /* 0x000fe2000f8e020e */
[----:B------:R-:W-:Y:S02]  /*4980*/  @!UP0 UMOV UR5, UR8 ;  /* 0x0000000800058c82 */ /* 0x000fe40008000000 */
[----:B------:R-:W-:Y:S02]  /*4990*/  UIMAD UR15, UR5, UR30, UR15 ;  /* 0x0000001e050f72a4 */ /* 0x000fe4000f8e020f */
[----:B------:R-:W-:Y:S11]  /*49a0*/  UIMAD UR14, UR6, UR46, UR4 ;  /* 0x0000002e060e72a4 */ /* 0x000ff6000f8e0204 */
[----:B------:R-:W-:Y:S01]  /*49b0*/  @!UPT UIADD3 URZ, UPT, UPT, URZ, URZ, URZ ;  /* 0x000000fffffff290 */ /* 0x000fe2000fffe0ff */
.L_x_65:
[----:B------:R-:W1:Y:S01]  /*49c0*/  @!UP3 LDCU.128 UR8, c[0x0][0xb10] ;  /* 0x00016200ff08b7ac */ /* 0x000e620008000c00 */
[----:B------:R-:W-:Y:S04]  /*49d0*/  MOV R0, UR20 ;  /* 0x0000001400007c02 */ /* 0x000fe80008000f00 */
[----:B------:R-:W-:Y:S01]  /*49e0*/  IABS R0, R0 ;  /* 0x0000000000007213 */ /* 0x000fe20000000000 */
[----:B------:R-:W2:Y:S01]  /*49f0*/  @!UP3 LDCU UR5, c[0x0][0xb0c] ;  /* 0x00016180ff05b7ac */ /* 0x000ea20008000800 */
[----:B------:R-:W3:Y:S01]  /*4a00*/  @!UP3 LDCU UR4, c[0x0][0xb20] ;  /* 0x00016400ff04b7ac */ /* 0x000ee20008000800 */
[----:B-1----:R-:W-:Y:S04]  /*4a10*/  UIMAD.WIDE.U32 UR6, UR15, UR8, URZ ;  /* 0x000000080f0672a5 */ /* 0x002fe8000f8e00ff */
[----:B------:R-:W-:Y:S02]  /*4a20*/  @!UP3 USHF.R.U32.HI UR7, URZ, UR9, UR7 ;  /* 0x00000009ff07b299 */ /* 0x000fe40008011607 */
[----:B------:R-:W-:Y:S02]  /*4a30*/  UIMAD.WIDE.U32 UR8, UR14, UR11, URZ ;  /* 0x0000000b0e0872a5 */ /* 0x000fe4000f8e00ff */
[----:B--2---:R-:W-:Y:S04]  /*4a40*/  @!UP3 UISETP.NE.AND UP0, UPT, UR5, 0x1, UPT ;  /* 0x000000010500b88c */ /* 0x004fe8000bf05270 */
[----:B------:R-:W-:Y:S02]  /*4a50*/  @!UP3 USEL UR7, UR15, UR7, !UP0 ;  /* 0x000000070f07b287 */ /* 0x000fe4000c000000 */
[----:B------:R-:W-:Y:S01]  /*4a60*/  @!UP3 UISETP.NE.AND UP0, UPT, UR10, 0x1, UPT ;  /* 0x000000010a00b88c */ /* 0x000fe2000bf05270 */
[----:B------:R-:W-:Y:S02]  /*4a70*/  @!UP3 UMOV UR6, UR9 ;  /* 0x000000090006bc82 */ /* 0x000fe40008000000 */
[----:B---3--:R-:W-:Y:S04]  /*4a80*/  @!UP3 USHF.R.U32.HI UR6, URZ, UR4, UR6 ;  /* 0x00000004ff06b299 */ /* 0x008fe80008011606 */
[----:B------:R-:W-:Y:S04]  /*4a90*/  @!UP3 USEL UR6, UR14, UR6, !UP0 ;  /* 0x000000060e06b287 */ /* 0x000fe8000c000000 */
[----:B------:R-:W-:Y:S02]  /*4aa0*/  @!UP3 UIADD3 UR4, UPT, UPT, -UR7, UR6, URZ ;  /* 0x000000060704b290 */ /* 0x000fe4000fffe1ff */
[----:B------:R-:W-:Y:S02]  /*4ab0*/  @!UP3 UIADD3 UR6, UPT, UPT, UR7, -UR6, URZ ;  /* 0x800000060706b290 */ /* 0x000fe4000fffe0ff */
[----:B------:R-:W-:Y:S02]  /*4ac0*/  @!UP3 UIMAD UR15, UR4, UR5, UR15 ;  /* 0x00000005040fb2a4 */ /* 0x000fe4000f8e020f */
[----:B------:R-:W-:Y:S01]  /*4ad0*/  @!UP3 UIMAD UR14, UR6, UR10, UR14 ;  /* 0x0000000a060eb2a4 */ /* 0x000fe2000f8e020e */
[----:B------:R-:W-:Y:S11]  /*4ae0*/  BRA.U UP2, `(.L_x_66) ;  /* 0x0000000102107547 */ /* 0x000ff6000b800000 */
[----:B------:R-:W-:Y:S04]  /*4af0*/  MOV R8, UR62 ;  /* 0x0000003e00087c02 */ /* 0x000fe80008000f00 */
[----:B------:R-:W-:Y:S04]  /*4b00*/  SHF.L.U32 R8, R8, 0x1f, RZ ;  /* 0x0000001f08087819 */ /* 0x000fe800000006ff */
[----:B------:R-:W1:Y:S02]  /*4b10*/  SYNCS.PHASECHK.TRANS64.TRYWAIT P1, [UR31+0xc8], R8 ;  /* 0x0000c808ff0075a7 */ /* 0x000e64000802111f */
[----:B-1----:R-:W-:Y:S05]  /*4b20*/  @!P1 BRA `(.L_x_67) ;  /* 0x0000004800f89947 */ /* 0x002fea0003800000 */
.L_x_66:
[----:B------:R-:W-:Y:S01]  /*4b30*/  UISETP.NE.AND UP2, UPT, UR41, URZ, UPT ;  /* 0x000000ff2900728c */ /* 0x000fe2000bf45270 */
[----:B------:R-:W-:Y:S01]  /*4b40*/  R2UR UR4, R0 ;  /* 0x00000000000472ca */ /* 0x000fe200000e0000 */
[----:B------:R-:W-:Y:S01]  /*4b50*/  USHF.L.U32 UR35, UR24, 0x6, URZ ;  /* 0x0000000618237899 */ /* 0x000fe200080006ff */
[----:B-1----:R-:W-:Y:S05]  /*4b60*/  IMAD.U32 R8, RZ, RZ, UR41 ;  /* 0x00000029ff087e24 */ /* 0x002fea000f8e00ff */
[----:B------:R-:W-:Y:S04]  /*4b70*/  IABS R8, R8 ;  /* 0x0000000800087213 */ /* 0x000fe80000000000 */
[----:B------:R-:W1:Y:S02]  /*4b80*/  I2F.RP R12, R8 ;  /* 0x00000008000c7306 */ /* 0x000e640000209400 */
[----:B------:R-:W-:Y:S07]  /*4b90*/  UIMAD.WIDE.U32 UR6, UR51, UR4, URZ ;  /* 0x00000004330672a5 */ /* 0x000fee000f8e00ff */
[----:B------:R-:W-:Y:S02]  /*4ba0*/  UMOV UR36, UR7 ;  /* 0x0000000700247c82 */ /* 0x000fe40008000000 */
[----:B------:R-:W-:Y:S04]  /*4bb0*/  UIMAD UR4, UR36, UR57, UR4 ;  /* 0x00000039240472a4 */ /* 0x000fe8000f8e0204 */
[----:B------:R-:W-:Y:S01]  /*4bc0*/  UISETP.GT.U32.AND UP0, UPT, UR38, UR4, UPT ;  /* 0x000000042600728c */ /* 0x000fe2000bf04070 */
[----:B-1----:R-:W1:Y:S10]  /*4bd0*/  MUFU.RCP R12, R12 ;  /* 0x0000000c000c7308 */ /* 0x002e740000001000 */
[----:B------:R-:W-:Y:S02]  /*4be0*/  @!UP0 UIADD3 UR4, UPT, UPT, UR4, -UR38, URZ ;  /* 0x8000002604048290 */ /* 0x000fe4000fffe0ff */
[----:B------:R-:W-:Y:S02]  /*4bf0*/  @!UP0 UIADD3 UR36, UPT, UPT, UR36, 0x1, URZ ;  /* 0x0000000124248890 */ /* 0x000fe4000fffe0ff */
[----:B------:R-:W-:Y:S02]  /*4c00*/  UISETP.GE.U32.AND UP0, UPT, UR4, UR38, UPT ;  /* 0x000000260400728c */ /* 0x000fe4000bf06070 */
[----:B------:R-:W-:Y:S01]  /*4c10*/  ULOP3.LUT UR4, UR20, UR40, URZ, 0x3c, !UPT ;  /* 0x0000002814047292 */ /* 0x000fe2000f8e3cff */
[----:B-1----:R-:W-:Y:S04]  /*4c20*/  VIADD R12, R12, 0xffffffe ;  /* 0x0ffffffe0c0c7836 */ /* 0x002fe80000000000 */
[----:B------:R-:W1:Y:S04]  /*4c30*/  F2I.FTZ.U32.TRUNC.NTZ R13, R12 ;  /* 0x0000000c000d7305 */ /* 0x000e68000021f000 */
[----:B------:R-:W-:Y:S02]  /*4c40*/  @UP0 UIADD3 UR36, UPT, UPT, UR36, 0x1, URZ ;  /* 0x0000000124240890 */ /* 0x000fe4000fffe0ff */
[----:B------:R-:W-:Y:S01]  /*4c50*/  UISETP.GE.AND UP0, UPT, UR4, URZ, UPT ;  /* 0x000000ff0400728c */ /* 0x000fe2000bf06270 */
[--C-:B-1----:R-:W-:Y:S10]  /*4c60*/  IMAD.MOV R3, RZ, RZ, -R13.reuse ;  /* 0x000000ffff037224 */ /* 0x102ff400078e0a0d */
[----:B------:R-:W-:Y:S01]  /*4c70*/  @!UP0 UIADD3 UR36, UPT, UPT, -UR36, URZ, URZ ;  /* 0x000000ff24248290 */ /* 0x000fe2000fffe1ff */
[----:B------:R-:W-:Y:S01]  /*4c80*/  IMAD.MOV.U32 R12, RZ, RZ, RZ ;  /* 0x000000ffff0c7224 */ /* 0x000fe200078e00ff */
[----:B------:R-:W-:Y:S01]  /*4c90*/  @!UP5 ULOP3.LUT UR36, URZ, UR40, URZ, 0x33, !UPT ;  /* 0x00000028ff24d292 */ /* 0x000fe2000f8e33ff */
[----:B------:R-:W-:Y:S03]  /*4ca0*/  IMAD R3, R3, R8, RZ ;  /* 0x0000000803037224 */ /* 0x000fe600078e02ff */
[----:B------:R-:W-:Y:S01]  /*4cb0*/  ULOP3.LUT UR4, UR36, UR41, URZ, 0x3c, !UPT ;  /* 0x0000002924047292 */ /* 0x000fe2000f8e3cff */
[----:B------:R-:W-:Y:S01]  /*4cc0*/  IMAD.HI.U32 R13, R13, R3, R12 ;  /* 0x000000030d0d7227 */ /* 0x000fe200078e000c */
[----:B------:R-:W-:Y:S02]  /*4cd0*/  MOV R0, UR36 ;  /* 0x0000002400007c02 */ /* 0x000fe40008000f00 */
[----:B------:R-:W-:Y:S02]  /*4ce0*/  UISETP.GE.AND UP0, UPT, UR4, URZ, UPT ;  /* 0x000000ff0400728c */ /* 0x000fe4000bf06270 */
[----:B------:R-:W-:Y:S01]  /*4cf0*/  IABS R0, R0 ;  /* 0x0000000000007213 */ /* 0x000fe20000000000 */
[----:B------:R-:W-:Y:S04]  /*4d00*/  UIADD3 UR4, UPT, UPT, -UR36, URZ, URZ ;  /* 0x000000ff24047290 */ /* 0x000fe8000fffe1ff */
[----:B------:R-:W-:Y:S01]  /*4d10*/  IMAD.HI.U32 R13, R13, R0, RZ ;  /* 0x000000000d0d7227 */ /* 0x000fe200078e00ff */
[----:B------:R-:W-:Y:S03]  /*4d20*/  UIMAD UR4, UR40, UR4, UR20 ;  /* 0x00000004280472a4 */ /* 0x000fe6000f8e0214 */
[----:B------:R-:W-:Y:S01]  /*4d30*/  IMAD.MOV R3, RZ, RZ, -R13 ;  /* 0x000000ffff037224 */ /* 0x000fe200078e0a0d */
[----:B------:R-:W-:Y:S03]  /*4d40*/  USHF.L.U32 UR34, UR4, 0x7, URZ ;  /* 0x0000000704227899 */ /* 0x000fe600080006ff */
[C---:B------:R-:W-:Y:S05]  /*4d50*/  IMAD R0, R8.reuse, R3, R0 ;  /* 0x0000000308007224 */ /* 0x040fea00078e0200 */
[----:B------:R-:W-:Y:S11]  /*4d60*/  ISETP.GT.U32.AND P1, PT, R8, R0, PT ;  /* 0x000000000800720c */ /* 0x000ff60003f24070 */
[----:B------:R-:W-:Y:S02]  /*4d70*/  @!UPT UIADD3 URZ, UPT, UPT, URZ, URZ, URZ ;  /* 0x000000fffffff290 */ /* 0x000fe4000fffe0ff */
[-C--:B------:R-:W-:Y:S01]  /*4d80*/  @!P1 IADD3 R0, PT, PT, R0, -R8.reuse, RZ ;  /* 0x8000000800009210 */ /* 0x080fe20007ffe0ff */
[----:B------:R-:W-:Y:S01]  /*4d90*/  @!P1 VIADD R13, R13, 0x1 ;  /* 0x000000010d0d9836 */ /* 0x000fe20000000000 */
[----:B------:R-:W-:Y:S02]  /*4da0*/  ISETP.NE.U32.AND P1, PT, RZ, UR42, PT ;  /* 0x0000002aff007c0c */ /* 0x000fe4000bf25070 */
[----:B------:R-:W-:Y:S02]  /*4db0*/  ISETP.GE.U32.AND P2, PT, R0, R8, PT ;  /* 0x000000080000720c */ /* 0x000fe40003f46070 */
[----:B------:R-:W-:Y:S02]  /*4dc0*/  ISETP.NE.AND.EX P1, PT, RZ, UR43, PT, P1 ;  /* 0x0000002bff007c0c */ /* 0x000fe4000bf25310 */
[----:B------:R-:W-:Y:S09]  /*4dd0*/  SHF.L.U32 R8, R10, 0x1f, RZ ;  /* 0x0000001f0a087819 */ /* 0x000ff200000006ff */
[----:B------:R-:W-:Y:S04]  /*4de0*/  @P2 IADD3 R13, PT, PT, R13, 0x1, RZ ;  /* 0x000000010d0d2810 */ /* 0x000fe80007ffe0ff */
[----:B------:R-:W-:Y:S11]  /*4df0*/  R2UR UR37, R13 ;  /* 0x000000000d2572ca */ /* 0x000ff600000e0000 */
[----:B------:R-:W-:Y:S02]  /*4e00*/  @!UPT UIADD3 URZ, UPT, UPT, URZ, URZ, URZ ;  /* 0x000000fffffff290 */ /* 0x000fe4000fffe0ff */
[----:B------:R-:W-:Y:S02]  /*4e10*/  @!UP0 UIADD3 UR37, UPT, UPT, -UR37, URZ, URZ ;  /* 0x000000ff25258290 */ /* 0x000fe4000fffe1ff */
[----:B------:R-:W-:Y:S04]  /*4e20*/  @!UP2 ULOP3.LUT UR37, URZ, UR41, URZ, 0x33, !UPT ;  /* 0x00000029ff25a292 */ /* 0x000fe8000f8e33ff */
[----:B------:R-:W-:Y:S04]  /*4e30*/  UIADD3 UR5, UPT, UPT, -UR37, URZ, URZ ;  /* 0x000000ff25057290 */ /* 0x000fe8000fffe1ff */
[----:B------:R-:W-:Y:S01]  /*4e40*/  UIMAD UR36, UR41, UR5, UR36 ;  /* 0x00000005292472a4 */ /* 0x000fe2000f8e0224 */
[----:B------:R-:W-:Y:S11]  /*4e50*/  BRA.U !UP4, `(.L_x_68) ;  /* 0x000000010c387547 */ /* 0x000ff6000b800000 */
[----:B------:R-:W-:Y:S01]  /*4e60*/  UPLOP3.LUT UP1, UPT, UPT, UPT, UP6, 0x80, 0x8 ;  /* 0x000000000008789c */ /* 0x000fe20003f2f060 */
[----:B------:R-:W-:Y:S01]  /*4e70*/  HFMA2 R0, -RZ, RZ, 0, 5.9604644775390625e-08 ;  /* 0x00000001ff007431 */ /* 0x000fe200000001ff */
[----:B------:R-:W1:Y:S01]  /*4e80*/  LDCU.64 UR8, c[0x0][0x358] ;  /* 0x00006b00ff0877ac */ /* 0x000e620008000a00 */
[----:B------:R-:W-:Y:S03]  /*4e90*/  IMAD.MOV.U32 R55, RZ, RZ, 0x1 ;  /* 0x00000001ff377424 */ /* 0x000fe600078e00ff */
[----:B------:R-:W-:Y:S05]  /*4ea0*/  PLOP3.LUT P2, PT, PT, PT, UP1, 0x80, 0x8 ;  /* 0x000000000008781c */ /* 0x000fea0003f4f018 */
[----:B------:R-:W2:Y:S01]  /*4eb0*/  @UP1 LDCU.64 UR4, c[0x0][0x888] ;  /* 0x00011100ff0417ac */ /* 0x000ea20008000a00 */
[----:B------:R-:W-:Y:S07]  /*4ec0*/  @UP1 UIMAD UR6, UR49, UR42, URZ ;  /* 0x0000002a310612a4 */ /* 0x000fee000f8e02ff */
[----:B------:R-:W-:Y:S01]  /*4ed0*/  @!P2 PRMT R55, R0, 0x7610, R55 ;  /* 0x000076100037a816 */ /* 0x000fe20000000037 */
[----:B--2---:R-:W-:Y:S06]  /*4ee0*/  @UP1 UIMAD.WIDE UR4, UR6, 0x4, UR4 ;  /* 0x00000004060418a5 */ /* 0x004fec000f8e0204 */
[----:B------:R-:W-:Y:S01]  /*4ef0*/  IMAD.U32 R12, RZ, RZ, UR4 ;  /* 0x00000004ff0c7e24 */ /* 0x000fe2000f8e00ff */
[----:B------:R-:W-:Y:S04]  /*4f00*/  MOV R13, UR5 ;  /* 0x00000005000d7c02 */ /* 0x000fe80008000f00 */
[----:B------:R-:W2:Y:S01]  /*4f10*/  @!UP1 LDCU UR4, c[0x0][0x880] ;  /* 0x00011000ff0497ac */ /* 0x000ea20008000800 */
[----:B-1---5:R1:W5:Y:S02]  /*4f20*/  @P2 LDG.E R27, desc[UR8][R12.64] ;  /* 0x000000080c1b2981 */ /* 0x022364000c1e1900 */
[----:B-12---:R-:W-:Y:S07]  /*4f30*/  @!P2 IMAD.U32 R27, RZ, RZ, UR4 ;  /* 0x00000004ff1bae24 */ /* 0x006fee000f8e00ff */
.L_x_68:
[----:B-----5:R-:W-:Y:S01]  /*4f40*/  @!P1 FSETP.EQ.AND P3, PT, R27, RZ, PT ;  /* 0x000000ff1b00920b */ /* 0x020fe20003f62000 */
[----:B------:R-:W-:Y:S01]  /*4f50*/  @!UPT UIADD3 URZ, UPT, UPT, URZ, URZ, URZ ;  /* 0x000000fffffff290 */ /* 0x000fe2000fffe0ff */
[----:B------:R-:W-:Y:S11]  /*4f60*/  @!P1 BRA `(.L_x_69) ;  /* 0x0000000000149947 */ /* 0x000ff60003800000 */
[----:B------:R-:W-:Y:S02]  /*4f70*/  LOP3.LUT P1, RZ, R55, 0xff, RZ, 0xc0, !PT ;  /* 0x000000ff37ff7812 */ /* 0x000fe4000782c0ff */
[----:B------:R-:W-:Y:S04]  /*4f80*/  PLOP3.LUT P3, PT, PT, PT, UP1, 0x80, 0x8 ;  /* 0x000000000008781c */ /* 0x000fe80003f6f018 */
[----:B------:R-:W-:Y:S07]  /*4f90*/  PLOP3.LUT P3, PT, P3, PT, PT, 0x8, 0x80 ;  /* 0x000000000080781c */ /* 0x000fee0001f6e170 */
[----:B------:R-:W-:Y:S11]  /*4fa0*/  @P1 FSETP.EQ.AND P3, PT, R27, RZ, PT ;  /* 0x000000ff1b00120b */ /* 0x000ff60003f62000 */
[----:B------:R-:W-:Y:S02]  /*4fb0*/  @!UPT UIADD3 URZ, UPT, UPT, URZ, URZ, URZ ;  /* 0x000000fffffff290 */ /* 0x000fe4000fffe0ff */
.L_x_69:
[----:B------:R-:W1:Y:S01]  /*4fc0*/  SYNCS.PHASECHK.TRANS64.TRYWAIT P1, [UR31+0xa0], R8 ;  /* 0x0000a008ff0075a7 */ /* 0x000e62000802111f */
[----:B------:R-:W-:Y:S04]  /*4fd0*/  ELECT P2, URZ, PT ;  /* 0x0000000000ff782f */ /* 0x000fe80003840000 */
[----:B------:R-:W-:Y:S01]  /*4fe0*/  PLOP3.LUT P2, PT, P3, P2, PT, 0xf2, 0x2f ;  /* 0x00000000002f781c */ /* 0x000fe20001f45e72 */
[----:B------:R-:W-:Y:S01]  /*4ff0*/  @!UPT UIADD3 URZ, UPT, UPT, URZ, URZ, URZ ;  /* 0x000000fffffff290 */ /* 0x000fe2000fffe0ff */
[----:B-1----:R-:W-:Y:S11]  /*5000*/  @!P1 BRA `(.L_x_70) ;  /* 0x0000004400d89947 */ /* 0x002ff60003800000 */
.L_x_162:
[----:B------:R-:W-:Y:S01]  /*5010*/  @!P2 IADD3 R3, P1, PT, R14, 0x580, RZ ;  /* 0x000005800e03a810 */ /* 0x000fe20007f3e0ff */
[----:B------:R-:W-:Y:S01]  /*5020*/  VOTEU.ALL UP0, P2 ;  /* 0x0000000000ff7886 */ /* 0x000fe20001000000 */
[----:B------:R-:W-:Y:S01]  /*5030*/  UMOV UR6, 0x0 ;  /* 0x0000000000067882 */ /* 0x000fe20000000000 */
[----:B------:R-:W-:Y:S01]  /*5040*/  UMOV UR7, 0x10000000 ;  /* 0x1000000000077882 */ /* 0x000fe20000000000 */
[----:B------:R-:W-:Y:S01]  /*5050*/  @!P2 R2UR UR5, R3 ;  /* 0x000000000305a2ca */ /* 0x000fe200000e0000 */
[----:B-1----:R-:W-:Y:S01]  /*5060*/  @!P2 IMAD.X R0, RZ, RZ, R15, P1 ;  /* 0x000000ffff00a224 */ /* 0x002fe200008e060f */
[----:B------:R-:W-:Y:S01]  /*5070*/  @!UP0 UIADD3 UR32, UPT, UPT, UR31, 0x200, URZ ;  /* 0x000002001f208890 */ /* 0x000fe2000fffe0ff */
[----:B------:R-:W-:Y:S03]  /*5080*/  VOTEU.ALL UP0, P2 ;  /* 0x0000000000ff7886 */ /* 0x000fe60001000000 */
[----:B------:R-:W-:Y:S01]  /*5090*/  @!P2 R2UR UR4, R0 ;  /* 0x000000000004a2ca */ /* 0x000fe200000e0000 */
[----:B------:R-:W-:Y:S06]  /*50a0*/  @!P2 IMAD.MOV.U32 R0, RZ, RZ, 0x1000 ;  /* 0x00001000ff00a424 */ /* 0x000fec00078e00ff */
[----:B------:R-:W-:Y:S06]  /*50b0*/  IMAD.U32 R12, RZ, RZ, UR5 ;  /* 0x00000005ff0c7e24 */ /* 0x000fec000f8e00ff */
[----:B------:R-:W-:Y:S01]  /*50c0*/  IMAD.U32 R13, RZ, RZ, UR4 ;  /* 0x00000004ff0d7e24 */ /* 0x000fe2000f8e00ff */
[----:B------:R-:W-:Y:S04]  /*50d0*/  @!P2 R2UR UR4, R12 ;  /* 0x000000000c04a2ca */ /* 0x000fe800000e0000 */
[----:B------:R-:W-:Y:S11]  /*50e0*/  @!P2 R2UR UR5, R13 ;  /* 0x000000000d05a2ca */ /* 0x000ff600000e0000 */
[----:B------:R-:W-:Y:S02]  /*50f0*/  @!UPT UIADD3 URZ, UPT, UPT, URZ, URZ, URZ ;  /* 0x000000fffffff290 */ /* 0x000fe4000fffe0ff */
[----:B------:R1:W-:Y:S01]  /*5100*/  @!UP0 UTMALDG.4D [UR32], [UR4], desc[UR6] ;  /* 0x00000620040085b4 */ /* 0x0003e20008019000 */
[----:B------:R1:W-:Y:S01]  /*5110*/  @!P2 SYNCS.ARRIVE.TRANS64.RED.A0TR RZ, [UR31+0x80], R0 ;  /* 0x00008000ffffa9a7 */ /* 0x0003e2000830041f */
[----:B------:R-:W-:Y:S01]  /*5120*/  SYNCS.ARRIVE.TRANS64.RED.A1T0 RZ, [UR61], RZ ;  /* 0x000000ffffff79a7 */ /* 0x000fe2000810043d */
[----:B------:R-:W2:Y:S02]  /*5130*/  SYNCS.PHASECHK.TRANS64.TRYWAIT P1, [UR31+0xa8], R8 ;  /* 0x0000a808ff0075a7 */ /* 0x000ea4000802111f */
[----:B-12---:R-:W-:Y:S05]  /*5140*/  @!P1 BRA `(.L_x_71) ;  /* 0x0000004400a09947 */ /* 0x006fea0003800000 */
.L_x_164:
[----:B------:R-:W-:Y:S01]  /*5150*/  @!P2 IADD3 R3, P1, PT, R14, 0x580, RZ ;  /* 0x000005800e03a810 */ /* 0x000fe20007f3e0ff */
[----:B------:R-:W-:Y:S01]  /*5160*/  VOTEU.ALL UP0, P2 ;  /* 0x0000000000ff7886 */ /* 0x000fe20001000000 */
[----:B------:R-:W-:Y:S01]  /*5170*/  UMOV UR6, 0x0 ;  /* 0x0000000000067882 */ /* 0x000fe20000000000 */
[----:B------:R-:W-:Y:S01]  /*5180*/  UMOV UR7, 0x10000000 ;  /* 0x1000000000077882 */ /* 0x000fe20000000000 */
[----:B------:R-:W-:Y:S01]  /*5190*/  @!P2 R2UR UR5, R3 ;  /* 0x000000000305a2ca */ /* 0x000fe200000e0000 */
[----:B-1----:R-:W-:Y:S01]  /*51a0*/  @!P2 IMAD.X R0, RZ, RZ, R15, P1 ;  /* 0x000000ffff00a224 */ /* 0x002fe200008e060f */
[----:B------:R-:W-:Y:S02]  /*51b0*/  @!UP0 UIADD3 UR26, UPT, UPT, UR34, 0x20, URZ ;  /* 0x00000020221a8890 */ /* 0x000fe4000fffe0ff */
[----:B------:R-:W-:Y:S02]  /*51c0*/  @!UP0 UIADD3 UR24, UPT, UPT, UR31, 0x1200, URZ ;  /* 0x000012001f188890 */ /* 0x000fe4000fffe0ff */
[----:B------:R-:W-:Y:S01]  /*51d0*/  @!P2 R2UR UR4, R0 ;  /* 0x000000000004a2ca */ /* 0x000fe200000e0000 */
[----:B------:R-:W-:Y:S01]  /*51e0*/  VOTEU.ALL UP0, P2 ;  /* 0x0000000000ff7886 */ /* 0x000fe20001000000 */
[----:B------:R-:W-:Y:S01]  /*51f0*/  @!P2 IMAD.MOV.U32 R0, RZ, RZ, 0x1000 ;  /* 0x00001000ff00a424 */ /* 0x000fe200078e00ff */
[----:B------:R-:W-:Y:S01]  /*5200*/  UMOV UR27, UR35 ;  /* 0x00000023001b7c82 */ /* 0x000fe20008000000 */
[----:B------:R-:W-:Y:S01]  /*5210*/  UMOV UR28, UR36 ;  /* 0x00000024001c7c82 */ /* 0x000fe20008000000 */
[----:B------:R-:W-:Y:S02]  /*5220*/  UMOV UR29, UR37 ;  /* 0x00000025001d7c82 */ /* 0x000fe40008000000 */
        /* <DEDUP_REMOVED lines=10> */
.L_x_166:
        /* <DEDUP_REMOVED lines=22> */
[----:B--2---:R-:W-:Y:S01]  /*5430*/  @P0 SHF.R.U32.HI R0, RZ, 0x10, R5 ;  /* 0x00000010ff000819 */ /* 0x004fe20000011605 */
[----:B------:R-:W2:Y:S03]  /*5440*/  SYNCS.PHASECHK.TRANS64.TRYWAIT P1, [UR31+0xb8], R8 ;  /* 0x0000b808ff0075a7 */ /* 0x000ea6000802111f */
[----:B------:R-:W-:Y:S01]  /*5450*/  @P0 R2UR UR49, R0 ;  /* 0x00000000003102ca */ /* 0x000fe200000e0000 */
[----:B------:R-:W-:Y:S03]  /*5460*/  @!UPT UIADD3 URZ, UPT, UPT, URZ, URZ, URZ ;  /* 0x000000fffffff290 */ /* 0x000fe6000fffe0ff */
[----:B-12---:R-:W-:Y:S11]  /*5470*/  @!P1 BRA `(.L_x_73) ;  /* 0x0000004400049947 */ /* 0x006ff60003800000 */
.L_x_168:
[----:B------:R-:W-:Y:S01]  /*5480*/  @!P2 IADD3 R3, P0, PT, R14, 0x580, RZ ;  /* 0x000005800e03a810 */ /* 0x000fe20007f1e0ff */
[----:B------:R-:W-:Y:S01]  /*5490*/  VOTEU.ALL UP0, P2 ;  /* 0x0000000000ff7886 */ /* 0x000fe20001000000 */
[----:B------:R-:W-:Y:S01]  /*54a0*/  UMOV UR6, 0x0 ;  /* 0x0000000000067882 */ /* 0x000fe20000000000 */
[----:B------:R-:W-:Y:S01]  /*54b0*/  UMOV UR7, 0x10000000 ;  /* 0x1000000000077882 */ /* 0x000fe20000000000 */
[----:B------:R-:W-:Y:S01]  /*54c0*/  @!P2 R2UR UR5, R3 ;  /* 0x000000000305a2ca */ /* 0x000fe200000e0000 */
[----:B-1----:R-:W-:Y:S01]  /*54d0*/  @!P2 IMAD.X R0, RZ, RZ, R15, P0 ;  /* 0x000000ffff00a224 */ /* 0x002fe200000e060f */
[----:B------:R-:W-:Y:S01]  /*54e0*/  @!UP0 UIADD3 UR10, UPT, UPT, UR34, 0x60, URZ ;  /* 0x00000060220a8890 */ /* 0x000fe2000fffe0ff */
[----:B------:R-:W-:Y:S01]  /*54f0*/  LOP3.LUT P0, RZ, R6, 0x1, RZ, 0xc0, !PT ;  /* 0x0000000106ff7812 */ /* 0x000fe2000780c0ff */
[----:B------:R-:W-:Y:S01]  /*5500*/  @!UP0 UIADD3 UR8, UPT, UPT, UR31, 0x3200, URZ ;  /* 0x000032001f088890 */ /* 0x000fe2000fffe0ff */
[----:B------:R-:W-:Y:S01]  /*5510*/  LOP3.LUT R10, R10, 0x1, RZ, 0x3c, !PT ;  /* 0x000000010a0a7812 */ /* 0x000fe200078e3cff */
[----:B------:R-:W-:Y:S01]  /*5520*/  @!UP0 UIADD3 UR9, UPT, UPT, UR31, 0x98, URZ ;  /* 0x000000981f098890 */ /* 0x000fe2000fffe0ff */
[----:B------:R-:W-:Y:S01]  /*5530*/  @!P2 R2UR UR4, R0 ;  /* 0x000000000004a2ca */ /* 0x000fe200000e0000 */
[----:B------:R-:W-:Y:S01]  /*5540*/  VOTEU.ALL UP0, P2 ;  /* 0x0000000000ff7886 */ /* 0x000fe20001000000 */
[----:B------:R-:W-:Y:S01]  /*5550*/  UMOV UR11, UR35 ;  /* 0x00000023000b7c82 */ /* 0x000fe20008000000 */
[----:B------:R-:W-:Y:S01]  /*5560*/  UMOV UR12, UR36 ;  /* 0x00000024000c7c82 */ /* 0x000fe20008000000 */
[----:B------:R-:W-:Y:S01]  /*5570*/  UMOV UR13, UR37 ;  /* 0x00000025000d7c82 */ /* 0x000fe20008000000 */
[----:B------:R-:W-:Y:S01]  /*5580*/  UIADD3 UR20, UPT, UPT, UR14, UR55, URZ ;  /* 0x000000370e147290 */ /* 0x000fe2000fffe0ff */
[----:B------:R-:W-:Y:S01]  /*5590*/  IMAD.U32 R12, RZ, RZ, UR5 ;  /* 0x00000005ff0c7e24 */ /* 0x000fe2000f8e00ff */
[----:B------:R-:W-:Y:S01]  /*55a0*/  UIADD3 UR24, UPT, UPT, UR15, UR54, URZ ;  /* 0x000000360f187290 */ /* 0x000fe2000fffe0ff */
[----:B------:R-:W-:Y:S01]  /*55b0*/  LOP3.LUT R9, R9, 0x1, RZ, 0x3c, !PT ;  /* 0x0000000109097812 */ /* 0x000fe200078e3cff */
[----:B------:R-:W-:Y:S04]  /*55c0*/  UPLOP3.LUT UP2, UPT, UPT, UPT, UPT, 0x80, 0x8 ;  /* 0x000000000008789c */ /* 0x000fe80003f4f070 */
[----:B------:R-:W-:Y:S01]  /*55d0*/  IMAD.U32 R13, RZ, RZ, UR4 ;  /* 0x00000004ff0d7e24 */ /* 0x000fe2000f8e00ff */
[----:B------:R-:W-:Y:S04]  /*55e0*/  @!P2 R2UR UR4, R12 ;  /* 0x000000000c04a2ca */ /* 0x000fe800000e0000 */
[----:B------:R-:W-:Y:S11]  /*55f0*/  @!P2 R2UR UR5, R13 ;  /* 0x000000000d05a2ca */ /* 0x000ff600000e0000 */
[----:B------:R-:W-:Y:S02]  /*5600*/  @!UPT UIADD3 URZ, UPT, UPT, URZ, URZ, URZ ;  /* 0x000000fffffff290 */ /* 0x000fe4000fffe0ff */
[----:B------:R1:W-:Y:S01]  /*5610*/  @!UP0 UTMALDG.4D [UR8], [UR4], desc[UR6] ;  /* 0x00000608040085b4 */ /* 0x0003e20008019000 */
[----:B------:R1:W-:Y:S01]  /*5620*/  @!P2 SYNCS.ARRIVE.TRANS64.RED.A0TR RZ, [UR31+0x98], R2 ;  /* 0x00009802ffffa9a7 */ /* 0x0003e2000830041f */
[----:B------:R-:W-:Y:S01]  /*5630*/  SYNCS.ARRIVE.TRANS64.RED.A1T0 RZ, [UR58], RZ ;  /* 0x000000ffffff79a7 */ /* 0x000fe2000810043a */
[----:B------:R-:W-:Y:S05]  /*5640*/  @P0 BRA `(.L_x_74) ;  /* 0xffffffec00bc0947 */ /* 0x000fea000383ffff */
[----:B-1----:R-:W-:-:S04]  /*5650*/  SHF.L.U32 R2, R10, 0x1f, RZ ;  /* 0x0000001f0a027819 */ /* 0x002fc800000006ff */
[----:B------:R-:W1:Y:S02]  /*5660*/  SYNCS.PHASECHK.TRANS64.TRYWAIT P0, [UR31+0xa0], R2 ;  /* 0x0000a002ff0075a7 */ /* 0x000e64000800111f */
[----:B-1----:R-:W-:Y:S05]  /*5670*/  @!P0 BRA `(.L_x_75) ;  /* 0x00000040009c8947 */ /* 0x002fea0003800000 */
.L_x_170:
[----:B------:R-:W2:Y:S02]  /*5680*/  SYNCS.PHASECHK.TRANS64.TRYWAIT P0, [UR31+0xa8], R2 ;  /* 0x0000a802ff0075a7 */ /* 0x000ea4000800111f */
[----:B--2---:R-:W-:Y:S05]  /*5690*/  @!P0 BRA `(.L_x_76) ;  /* 0x0000004000ac8947 */ /* 0x004fea0003800000 */
.L_x_172:
[----:B------:R-:W2:Y:S02]  /*56a0*/  SYNCS.PHASECHK.TRANS64.TRYWAIT P0, [UR31+0xb0], R2 ;  /* 0x0000b002ff0075a7 */ /* 0x000ea4000800111f */
[----:B--2---:R-:W-:Y:S05]  /*56b0*/  @!P0 BRA `(.L_x_77) ;  /* 0x0000004000bc8947 */ /* 0x004fea0003800000 */
.L_x_174:
[----:B-1----:R-:W-:-:S07]  /*56c0*/  MOV R0, UR31 ;  /* 0x0000001f00007c02 */ /* 0x002fce0008000f00 */
.L_x_78:
[----:B-1----:R-:W-:-:S04]  /*56d0*/  SHF.L.U32 R2, R10, 0x1f, RZ ;  /* 0x0000001f0a027819 */ /* 0x002fc800000006ff */
[----:B------:R1:W2:Y:S03]  /*56e0*/  SYNCS.PHASECHK.TRANS64.TRYWAIT P0, [R0+URZ+0xb8], R2 ;  /* 0x0000b802000075a7 */ /* 0x0002a600080011ff */
[----:B--2---:R-:W-:Y:S05]  /*56f0*/  @!P0 NANOSLEEP.SYNCS 0x989680 ;  /* 0x009896800000895d */ /* 0x004fea0003900000 */
[----:B------:R-:W2:Y:S02]  /*5700*/  @!P0 SYNCS.PHASECHK.TRANS64 P0, [R0+URZ+0xb8], R2 ;  /* 0x0000b802000085a7 */ /* 0x000ea400080010ff */
[----:B--2---:R-:W-:Y:S05]  /*5710*/  @P0 EXIT ;  /* 0x000000000000094d */ /* 0x004fea0003800000 */
[----:B------:R-:W-:Y:S05]  /*5720*/  BRA `(.L_x_78) ;  /* 0xfffffffc00e87947 */ /* 0x000fea000383ffff */
.L_x_63:
[----:B------:R-:W-:-:S06]  /*5730*/  UISETP.GE.AND UP0, UPT, UR18, 0x4, UPT ;  /* 0x000000041200788c */ /* 0x000fcc000bf06270 */
[----:B------:R-:W-:-:S13]  /*5740*/  PLOP3.LUT P0, PT, PT, PT, UP0, 0x80, 0x8 ;  /* 0x000000000008781c */ /* 0x000fda0003f0f008 */
[----:B-1----:R-:W-:Y:S05]  /*5750*/  @!P0 EXIT ;  /* 0x000000000000894d */ /* 0x002fea0003800000 */
[----:B------:R-:W1:Y:S08]  /*5760*/  S2UR UR4, SR_CgaCtaId ;  /* 0x00000000000479c3 */ /* 0x000e700000008800 */
[----:B------:R-:W-:Y:S01]  /*5770*/  BAR.SYNC.DEFER_BLOCKING 0x6, 0xa0 ;  /* 0x0182800000007b1d */ /* 0x000fe20000010000 */
[C---:B------:R-:W-:Y:S01]  /*5780*/  IMAD.SHL.U32 R4, R54.reuse, 0x20, RZ ;  /* 0x0000002036047824 */ /* 0x040fe200078e00ff */
[----:B------:R-:W-:Y:S01]  /*5790*/  SHF.R.U32.HI R3, RZ, 0x1, R54 ;  /* 0x00000001ff037819 */ /* 0x000fe20000011636 */
[C---:B------:R-:W-:Y:S01]  /*57a0*/  IMAD.SHL.U32 R53, R54.reuse, 0x10, RZ ;  /* 0x0000001036357824 */ /* 0x040fe200078e00ff */
[----:B------:R-:W-:Y:S01]  /*57b0*/  USHF.R.S32.HI UR52, URZ, 0x1f, UR5 ;  /* 0x0000001fff347899 */ /* 0x000fe20008011405 */
[----:B------:R-:W-:Y:S01]  /*57c0*/  IMAD.U32 R23, R54, 0x10000, RZ ;  /* 0x0001000036177824 */ /* 0x000fe200078e00ff */
[----:B------:R-:W-:Y:S01]  /*57d0*/  UMOV UR48, 0x400 ;  /* 0x0000040000307882 */ /* 0x000fe20000000000 */
[----:B------:R-:W-:Y:S01]  /*57e0*/  LOP3.LUT R0, R4, 0xc0, RZ, 0xc0, !PT ;  /* 0x000000c004007812 */ /* 0x000fe200078ec0ff */
[----:B------:R-:W2:Y:S01]  /*57f0*/  LDC.64 R42, c[0x0][0x8b0] ;  /* 0x00022c00ff2a7b82 */ /* 0x000ea20000000a00 */
[----:B------:R-:W3:Y:S01]  /*5800*/  LDCU.64 UR6, c[0x0][0x890] ;  /* 0x00011200ff0677ac */ /* 0x000ee20008000a00 */
[----:B------:R-:W-:Y:S01]  /*5810*/  LOP3.LUT R53, R53, 0x600, RZ, 0xc0, !PT ;  /* 0x0000060035357812 */ /* 0x000fe200078ec0ff */
[----:B------:R-:W-:Y:S01]  /*5820*/  IMAD.MOV.U32 R61, RZ, RZ, 0x20 ;  /* 0x00000020ff3d7424 */ /* 0x000fe200078e00ff */
[----:B------:R-:W-:Y:S01]  /*5830*/  LOP3.LUT R3, R0, 0x8, R3, 0xf8, !PT ;  /* 0x0000000800037812 */ /* 0x000fe200078ef803 */
[C---:B------:R-:W-:Y:S01]  /*5840*/  IMAD.SHL.U32 R0, R54.reuse, 0x4, RZ ;  /* 0x0000000436007824 */ /* 0x040fe200078e00ff */
[----:B------:R-:W-:Y:S01]  /*5850*/  LOP3.LUT R53, R53, 0x20, R4, 0xf8, !PT ;  /* 0x0000002035357812 */ /* 0x000fe200078ef804 */
[----:B------:R-:W-:Y:S01]  /*5860*/  ULEA.HI UR52, UR52, UR5, URZ, 0x7 ;  /* 0x0000000534347291 */ /* 0x000fe2000f8f38ff */
[----:B------:R-:W4:Y:S01]  /*5870*/  LDC.64 R40, c[0x0][0x8a8] ;  /* 0x00022a00ff287b82 */ /* 0x000f220000000a00 */
[----:B------:R-:W-:Y:S01]  /*5880*/  LOP3.LUT P0, RZ, R54, 0x4, RZ, 0xc0, !PT ;  /* 0x0000000436ff7812 */ /* 0x000fe2000780c0ff */
[----:B------:R-:W-:Y:S01]  /*5890*/  IMAD.MOV.U32 R52, RZ, RZ, 0x1 ;  /* 0x00000001ff347424 */ /* 0x000fe200078e00ff */
[----:B------:R-:W-:Y:S01]  /*58a0*/  LOP3.LUT R0, R3, 0x18, R0, 0x78, !PT ;  /* 0x0000001803007812 */ /* 0x000fe200078e7800 */
[----:B------:R-:W-:Y:S01]  /*58b0*/  IMAD.MOV.U32 R22, RZ, RZ, RZ ;  /* 0x000000ffff167224 */ /* 0x000fe200078e00ff */
[----:B------:R-:W-:-:S02]  /*58c0*/  LOP3.LUT R53, R53, 0x100, R4, 0xf8, !PT ;  /* 0x0000010035357812 */ /* 0x000fc400078ef804 */
[----:B------:R-:W-:Y:S01]  /*58d0*/  CS2R R50, SRZ ;  /* 0x0000000000327805 */ /* 0x000fe2000001ff00 */
[----:B-1----:R-:W-:Y:S01]  /*58e0*/  ULEA UR48, UR4, UR48, 0x18 ;  /* 0x0000003004307291 */ /* 0x002fe2000f8ec0ff */
[----:B------:R-:W-:Y:S01]  /*58f0*/  LOP3.LUT R54, R54, 0x60, RZ, 0xc0, !PT ;  /* 0x0000006036367812 */ /* 0x000fe200078ec0ff */
[----:B------:R-:W1:Y:S01]  /*5900*/  LDCU UR61, c[0x0][0x370] ;  /* 0x00006e00ff3d77ac */ /* 0x000e620008000800 */
[----:B------:R-:W-:Y:S01]  /*5910*/  LOP3.LUT R53, R53, R0, RZ, 0xfc, !PT ;  /* 0x0000000035357212 */ /* 0x000fe200078efcff */
[----:B---3--:R-:W-:Y:S01]  /*5920*/  IMAD.U32 R58, RZ, RZ, UR6 ;  /* 0x00000006ff3a7e24 */ /* 0x008fe2000f8e00ff */
[----:B------:R-:W-:Y:S01]  /*5930*/  LOP3.LUT R23, R23, 0x600000, RZ, 0xc0, !PT ;  /* 0x0060000017177812 */ /* 0x000fe200078ec0ff */
[----:B------:R-:W-:Y:S01]  /*5940*/  UIADD3 UR4, UPT, UPT, UR48, 0x200, URZ ;  /* 0x0000020030047890 */ /* 0x000fe2000fffe0ff */
[----:B------:R-:W-:Y:S01]  /*5950*/  IMAD.U32 R57, RZ, RZ, UR7 ;  /* 0x00000007ff397e24 */ /* 0x000fe2000f8e00ff */
[----:B------:R-:W-:Y:S01]  /*5960*/  SEL R61, R61, 0xffffffe0, !P0 ;  /* 0xffffffe03d3d7807 */ /* 0x000fe20004000000 */
[----:B------:R-:W3:Y:S01]  /*5970*/  LDS R2, [UR48+0x120] ;  /* 0x00012030ff027984 */ /* 0x000ee20008000800 */
[----:B------:R-:W1:Y:S02]  /*5980*/  LDCU UR45, c[0x0][0xb0c] ;  /* 0x00016180ff2d77ac */ /* 0x000e640008000800 */
[----:B------:R-:W-:Y:S01]  /*5990*/  IMAD.U32 R60, RZ, RZ, UR4 ;  /* 0x00000004ff3c7e24 */ /* 0x000fe2000f8e00ff */
[----:B------:R-:W1:Y:S01]  /*59a0*/  LDCU UR38, c[0x0][0xb30] ;  /* 0x00016600ff2677ac */ /* 0x000e620008000800 */
[----:B------:R-:W1:Y:S01]  /*59b0*/  LDCU UR63, c[0x0][0x388] ;  /* 0x00007100ff3f77ac */ /* 0x000e620008000800 */
[----:B------:R-:W1:Y:S01]  /*59c0*/  LDCU.64 UR54, c[0x0][0x888] ;  /* 0x00011100ff3677ac */ /* 0x000e620008000a00 */
[----:B------:R-:W1:Y:S01]  /*59d0*/  LDCU.64 UR46, c[0x0][0xb28] ;  /* 0x00016500ff2e77ac */ /* 0x000e620008000a00 */
[----:B------:R-:W1:Y:S01]  /*59e0*/  LDCU.128 UR56, c[0x0][0xb10] ;  /* 0x00016200ff3877ac */ /* 0x000e620008000c00 */
[----:B------:R-:W1:Y:S01]  /*59f0*/  LDCU UR60, c[0x0][0x374] ;  /* 0x00006e80ff3c77ac */ /* 0x000e620008000800 */
[----:B------:R-:W-:Y:S01]  /*5a00*/  USHF.R.S32.HI UR52, URZ, 0x7, UR52 ;  /* 0x00000007ff347899 */ /* 0x000fe20008011434 */
[----:B------:R-:W-:Y:S01]  /*5a10*/  UMOV UR53, URZ ;  /* 0x000000ff00357c82 */ /* 0x000fe20008000000 */
[----:B------:R-:W-:Y:S01]  /*5a20*/  UMOV UR50, URZ ;  /* 0x000000ff00327c82 */ /* 0x000fe20008000000 */
[C---:B---3--:R-:W-:Y:S01]  /*5a30*/  VIADD R3, R2.reuse, 0x80 ;  /* 0x0000008002037836 */ /* 0x048fe20000000000 */
[----:B------:R-:W-:-:S04]  /*5a40*/  LOP3.LUT R2, R2, 0xffff, RZ, 0xc0, !PT ;  /* 0x0000ffff02027812 */ /* 0x000fc800078ec0ff */
[----:B------:R-:W-:-:S05]  /*5a50*/  LOP3.LUT R3, R3, 0xffff, RZ, 0xc0, !PT ;  /* 0x0000ffff03037812 */ /* 0x000fca00078ec0ff */
[----:B-12-4-:R3:W-:Y:S02]  /*5a60*/  STL.64 [R1], R2 ;  /* 0x0000000201007387 */ /* 0x0167e40000100a00 */
.L_x_122:
[----:B---3--:R-:W-:Y:S04]  /*5a70*/  SHF.L.U32 R2, R50, 0x1f, RZ ;  /* 0x0000001f32027819 */ /* 0x008fe800000006ff */
[----:B-1----:R-:W1:Y:S02]  /*5a80*/  SYNCS.PHASECHK.TRANS64.TRYWAIT P0, [UR48+0xd0], R2 ;  /* 0x0000d002ff0075a7 */ /* 0x002e640008001130 */
[----:B-1----:R-:W-:Y:S05]  /*5a90*/  @!P0 BRA `(.L_x_79) ;  /* 0x0000003c00dc8947 */ /* 0x002fea0003800000 */
.L_x_176:
[----:B------:R-:W2:Y:S01]  /*5aa0*/  LDS.128 R44, [UR48+0x110] ;  /* 0x00011030ff2c7984 */ /* 0x000ea20008000c00 */
[----:B------:R-:W-:Y:S01]  /*5ab0*/  UIADD3 UR4, UPT, UPT, UR48, 0xd8, URZ ;  /* 0x000000d830047890 */ /* 0x000fe2000fffe0ff */
[----:B-1----:R-:W-:Y:S01]  /*5ac0*/  IMAD R2, R22, 0x4, R1 ;  /* 0x0000000416027824 */ /* 0x002fe200078e0201 */
[----:B------:R-:W-:Y:S01]  /*5ad0*/  UISETP.GE.AND UP1, UPT, UR39, 0x1, UPT ;  /* 0x000000012700788c */ /* 0x000fe2000bf26270 */
[----:B------:R-:W-:Y:S01]  /*5ae0*/  @!PT LDS RZ, [RZ] ;  /* 0x00000000fffff984 */ /* 0x000fe20000000800 */
[----:B------:R-:W-:Y:S01]  /*5af0*/  @!PT LDS RZ, [RZ] ;  /* 0x00000000fffff984 */ /* 0x000fe20000000800 */
[----:B------:R-:W-:Y:S01]  /*5b00*/  @!PT LDS RZ, [RZ] ;  /* 0x00000000fffff984 */ /* 0x000fe20000000800 */
[----:B------:R-:W-:Y:S01]  /*5b10*/  @!PT LDS RZ, [RZ] ;  /* 0x00000000fffff984 */ /* 0x000fe20000000800 */
[----:B------:R1:W-:Y:S06]  /*5b20*/  MEMBAR.ALL.CTA ;  /* 0x0000000000007992 */ /* 0x0003ec0000008000 */
[----:B-1----:R-:W1:Y:S01]  /*5b30*/  FENCE.VIEW.ASYNC.S ;  /* 0x00000000000073c6 */ /* 0x002e620000000000 */
[----:B------:R-:W-:Y:S09]  /*5b40*/  UPRMT UR4, URZ, 0x654, UR4 ;  /* 0x00000654ff047896 */ /* 0x000ff20008000004 */
[----:B-1----:R-:W-:Y:S01]  /*5b50*/  SYNCS.ARRIVE.TRANS64.RED.A1T0 RZ, [UR4], RZ ;  /* 0x000000ffffff79a7 */ /* 0x002fe20008100404 */
[----:B------:R-:W5:Y:S01]  /*5b60*/  LDL R2, [R2] ;  /* 0x0000000002027983 */ /* 0x000f620000100800 */
[----:B--2---:R-:W-:Y:S11]  /*5b70*/  LOP3.LUT P0, RZ, R46, 0x1, RZ, 0xc0, !PT ;  /* 0x000000012eff7812 */ /* 0x004ff6000780c0ff */
[----:B------:R-:W-:Y:S02]  /*5b80*/  @!UPT UIADD3 URZ, UPT, UPT, URZ, URZ, URZ ;  /* 0x000000fffffff290 */ /* 0x000fe4000fffe0ff */
[----:B------:R-:W-:Y:S01]  /*5b90*/  VOTEU.ANY UP0, P0 ;  /* 0x0000000000ff7886 */ /* 0x000fe20000000100 */
[----:B------:R-:W-:Y:S11]  /*5ba0*/  PLOP3.LUT P0, PT, PT, PT, UP0, 0x80, 0x8 ;  /* 0x000000000008781c */ /* 0x000ff60003f0f008 */
[----:B------:R-:W-:Y:S02]  /*5bb0*/  @!UPT UIADD3 URZ, UPT, UPT, URZ, URZ, URZ ;  /* 0x000000fffffff290 */ /* 0x000fe4000fffe0ff */
[----:B------:R-:W-:Y:S02]  /*5bc0*/  @P0 MOV R3, R44 ;  /* 0x0000002c00030202 */ /* 0x000fe40000000f00 */
[----:B------:R-:W-:Y:S02]  /*5bd0*/  @P0 LOP3.LUT R0, R45, 0xffff, RZ, 0xc0, !PT ;  /* 0x0000ffff2d000812 */ /* 0x000fe400078ec0ff */
[----:B------:R-:W-:Y:S02]  /*5be0*/  @P0 R2UR UR5, R3 ;  /* 0x00000000030502ca */ /* 0x000fe400000e0000 */
[----:B------:R-:W-:Y:S01]  /*5bf0*/  @P0 R2UR UR4, R0 ;  /* 0x00000000000402ca */ /* 0x000fe200000e0000 */
[----:B------:R-:W-:Y:S05]  /*5c00*/  IMAD.U32 R0, RZ, RZ, UR52 ;  /* 0x00000034ff007e24 */ /* 0x000fea000f8e00ff */
[----:B------:R-:W-:Y:S05]  /*5c10*/  IABS R3, R0 ;  /* 0x0000000000037213 */ /* 0x000fea0000000000 */
[----:B------:R-:W-:Y:S02]  /*5c20*/  @UP0 UMOV UR37, UR5 ;  /* 0x0000000500250c82 */ /* 0x000fe40008000000 */
[----:B------:R-:W-:Y:S01]  /*5c30*/  @UP0 UMOV UR36, UR4 ;  /* 0x0000000400240c82 */ /* 0x000fe20008000000 */
[----:B------:R-:W-:Y:S05]  /*5c40*/  BRA.U !UP1, `(.L_x_80) ;  /* 0x0000000109cc7547 */ /* 0x000fea000b800000 */
[----:B------:R-:W1:Y:S01]  /*5c50*/  LDCU UR9, c[0x0][0xb20] ;  /* 0x00016400ff0977ac */ /* 0x000e620008000800 */
[----:B------:R-:W-:Y:S02]  /*5c60*/  UIMAD.WIDE.U32 UR4, UR60, UR59, URZ ;  /* 0x0000003b3c0472a5 */ /* 0x000fe4000f8e00ff */
[----:B------:R-:W-:Y:S02]  /*5c70*/  UIMAD.WIDE.U32 UR6, UR61, UR56, URZ ;  /* 0x000000383d0672a5 */ /* 0x000fe4000f8e00ff */
[----:B------:R-:W-:Y:S02]  /*5c80*/  UIMAD.WIDE.U32 UR10, UR36, UR59, URZ ;  /* 0x0000003b240a72a5 */ /* 0x000fe4000f8e00ff */
[----:B------:R-:W-:Y:S02]  /*5c90*/  UISETP.NE.AND UP0, UPT, UR58, 0x1, UPT ;  /* 0x000000013a00788c */ /* 0x000fe4000bf05270 */
[----:B------:R-:W-:Y:S02]  /*5ca0*/  UISETP.NE.AND UP1, UPT, UR45, 0x1, UPT ;  /* 0x000000012d00788c */ /* 0x000fe4000bf25270 */
[----:B------:R-:W-:Y:S02]  /*5cb0*/  UISETP.NE.AND UP2, UPT, UR39, 0x1, UPT ;  /* 0x000000012700788c */ /* 0x000fe4000bf45270 */
[----:B------:R-:W-:Y:S01]  /*5cc0*/  UIMAD.WIDE.U32 UR12, UR37, UR56, URZ ;  /* 0x00000038250c72a5 */ /* 0x000fe2000f8e00ff */
[----:B------:R-:W-:Y:S01]  /*5cd0*/  UMOV UR4, UR5 ;  /* 0x0000000500047c82 */ /* 0x000fe20008000000 */
[----:B------:R-:W-:Y:S01]  /*5ce0*/  UMOV UR6, UR11 ;  /* 0x0000000b00067c82 */ /* 0x000fe20008000000 */
[----:B-1----:R-:W-:Y:S03]  /*5cf0*/  USHF.R.U32.HI UR8, URZ, UR9, UR4 ;  /* 0x00000009ff087299 */ /* 0x002fe60008011604 */
[----:B------:R-:W-:Y:S02]  /*5d00*/  UMOV UR4, UR7 ;  /* 0x0000000700047c82 */ /* 0x000fe40008000000 */
[----:B------:R-:W-:Y:S02]  /*5d10*/  USHF.R.U32.HI UR5, URZ, UR57, UR4 ;  /* 0x00000039ff057299 */ /* 0x000fe40008011604 */
[----:B------:R-:W-:Y:S02]  /*5d20*/  USEL UR4, UR60, UR8, !UP0 ;  /* 0x000000083c047287 */ /* 0x000fe4000c000000 */
[----:B------:R-:W-:Y:S02]  /*5d30*/  USHF.R.U32.HI UR8, URZ, UR9, UR6 ;  /* 0x00000009ff087299 */ /* 0x000fe40008011606 */
[----:B------:R-:W-:Y:S02]  /*5d40*/  UIMAD.WIDE.U32 UR6, UR4, UR46, URZ ;  /* 0x0000002e040672a5 */ /* 0x000fe4000f8e00ff */
[----:B------:R-:W-:Y:S02]  /*5d50*/  USEL UR9, UR61, UR5, !UP1 ;  /* 0x000000053d097287 */ /* 0x000fe4000c800000 */
[----:B------:R-:W-:Y:S02]  /*5d60*/  USEL UR8, UR36, UR8, !UP0 ;  /* 0x0000000824087287 */ /* 0x000fe4000c000000 */
[----:B------:R-:W-:Y:S01]  /*5d70*/  UIMAD.WIDE.U32 UR10, UR9, UR46, URZ ;  /* 0x0000002e090a72a5 */ /* 0x000fe2000f8e00ff */
[----:B------:R-:W-:Y:S01]  /*5d80*/  UMOV UR6, UR7 ;  /* 0x0000000700067c82 */ /* 0x000fe20008000000 */
[----:B------:R-:W-:Y:S01]  /*5d90*/  UMOV UR5, UR13 ;  /* 0x0000000d00057c82 */ /* 0x000fe20008000000 */
[----:B------:R-:W-:Y:S02]  /*5da0*/  @UP2 USHF.R.U32.HI UR4, URZ, UR47, UR6 ;  /* 0x0000002fff042299 */ /* 0x000fe40008011606 */
[----:B------:R-:W-:Y:S02]  /*5db0*/  USHF.R.U32.HI UR5, URZ, UR57, UR5 ;  /* 0x00000039ff057299 */ /* 0x000fe40008011605 */
[----:B------:R-:W-:Y:S02]  /*5dc0*/  UIMAD UR4, UR39, UR4, URZ ;  /* 0x00000004270472a4 */ /* 0x000fe4000f8e02ff */
[----:B------:R-:W-:Y:S02]  /*5dd0*/  USEL UR5, UR37, UR5, !UP1 ;  /* 0x0000000525057287 */ /* 0x000fe4000c800000 */
[----:B------:R-:W-:Y:S01]  /*5de0*/  UISETP.GE.AND UP0, UPT, UR8, UR4, UPT ;  /* 0x000000040800728c */ /* 0x000fe2000bf06270 */
[----:B------:R-:W-:Y:S01]  /*5df0*/  UMOV UR6, UR11 ;  /* 0x0000000b00067c82 */ /* 0x000fe20008000000 */
[----:B------:R-:W-:Y:S02]  /*5e00*/  UIMAD.WIDE.U32 UR10, UR8, UR46, URZ ;  /* 0x0000002e080a72a5 */ /* 0x000fe4000f8e00ff */
[----:B------:R-:W-:Y:S04]  /*5e10*/  @UP2 USHF.R.U32.HI UR9, URZ, UR47, UR6 ;  /* 0x0000002fff092299 */ /* 0x000fe80008011606 */
[----:B------:R-:W-:Y:S01]  /*5e20*/  UIMAD UR6, UR39, UR9, URZ ;  /* 0x00000009270672a4 */ /* 0x000fe2000f8e02ff */
[----:B------:R-:W-:Y:S03]  /*5e30*/  UMOV UR4, UR11 ;  /* 0x0000000b00047c82 */ /* 0x000fe60008000000 */
[----:B------:R-:W-:Y:S02]  /*5e40*/  UISETP.GE.OR UP0, UPT, UR5, UR6, UP0 ;  /* 0x000000060500728c */ /* 0x000fe40008706670 */
[----:B------:R-:W-:Y:S02]  /*5e50*/  USHF.R.U32.HI UR4, URZ, UR47, UR4 ;  /* 0x0000002fff047299 */ /* 0x000fe40008011604 */
[----:B------:R-:W-:Y:S02]  /*5e60*/  UIMAD.WIDE.U32 UR6, UR5, UR46, URZ ;  /* 0x0000002e050672a5 */ /* 0x000fe4000f8e00ff */
[----:B------:R-:W-:Y:S02]  /*5e70*/  USEL UR11, UR8, UR4, !UP2 ;  /* 0x00000004080b7287 */ /* 0x000fe4000d000000 */
[----:B------:R-:W-:Y:S02]  /*5e80*/  UIADD3 UR6, UPT, UPT, -UR5, URZ, URZ ;  /* 0x000000ff05067290 */ /* 0x000fe4000fffe1ff */
[----:B------:R-:W-:Y:S02]  /*5e90*/  UIADD3 UR10, UPT, UPT, -UR11, URZ, URZ ;  /* 0x000000ff0b0a7290 */ /* 0x000fe4000fffe1ff */
[----:B------:R-:W-:Y:S02]  /*5ea0*/  UIMAD UR6, UR45, UR6, UR37 ;  /* 0x000000062d0672a4 */ /* 0x000fe4000f8e0225 */
[----:B------:R-:W-:Y:S01]  /*5eb0*/  UIMAD UR10, UR39, UR10, UR8 ;  /* 0x0000000a270a72a4 */ /* 0x000fe2000f8e0208 */
[----:B------:R-:W-:Y:S01]  /*5ec0*/  @!UP0 UMOV UR4, UR7 ;  /* 0x0000000700048c82 */ /* 0x000fe20008000000 */
[----:B------:R-:W-:Y:S02]  /*5ed0*/  UIADD3 UR7, UPT, UPT, -UR8, URZ, URZ ;  /* 0x000000ff08077290 */ /* 0x000fe4000fffe1ff */
[----:B------:R-:W-:Y:S04]  /*5ee0*/  @!UP0 USHF.R.U32.HI UR4, URZ, UR47, UR4 ;  /* 0x0000002fff048299 */ /* 0x000fe80008011604 */
[----:B------:R-:W-:Y:S04]  /*5ef0*/  @!UP0 USEL UR4, UR5, UR4, !UP2 ;  /* 0x0000000405048287 */ /* 0x000fe8000d000000 */
[----:B------:R-:W-:Y:S02]  /*5f00*/  @!UP0 UIMAD UR9, UR9, UR10, UR4 ;  /* 0x0000000a090982a4 */ /* 0x000fe4000f8e0204 */
[----:B------:R-:W-:Y:S02]  /*5f10*/  @!UP0 UIADD3 UR10, UPT, UPT, UR11, -UR4, URZ ;  /* 0x800000040b0a8290 */ /* 0x000fe4000fffe0ff */
[----:B------:R-:W-:Y:S02]  /*5f20*/  UIMAD UR4, UR58, UR7, UR36 ;  /* 0x000000073a0472a4 */ /* 0x000fe4000f8e0224 */
[----:B------:R-:W-:Y:S03]  /*5f30*/  @!UP0 UIMAD UR8, UR10, UR39, UR5 ;  /* 0x000000270a0882a4 */ /* 0x000fe6000f8e0205 */
[----:B------:R-:W-:Y:S02]  /*5f40*/  @!UP0 UMOV UR5, UR9 ;  /* 0x0000000900058c82 */ /* 0x000fe40008000000 */
[----:B------:R-:W-:Y:S02]  /*5f50*/  UIMAD UR37, UR5, UR45, UR6 ;  /* 0x0000002d052572a4 */ /* 0x000fe4000f8e0206 */
[----:B------:R-:W-:Y:S11]  /*5f60*/  UIMAD UR36, UR8, UR58, UR4 ;  /* 0x0000003a082472a4 */ /* 0x000ff6000f8e0204 */
[----:B------:R-:W-:Y:S01]  /*5f70*/  @!UPT UIADD3 URZ, UPT, UPT, URZ, URZ, URZ ;  /* 0x000000fffffff290 */ /* 0x000fe2000fffe0ff */
.L_x_80:
[----:B------:R-:W-:Y:S01]  /*5f80*/  USHF.L.U32 UR42, UR24, 0x6, URZ ;  /* 0x00000006182a7899 */ /* 0x000fe200080006ff */
[----:B------:R-:W-:Y:S01]  /*5f90*/  R2UR UR6, R3 ;  /* 0x00000000030672ca */ /* 0x000fe200000e0000 */
[----:B------:R-:W-:Y:S01]  /*5fa0*/  IMAD.U32 R4, RZ, RZ, UR63 ;  /* 0x0000003fff047e24 */ /* 0x000fe2000f8e00ff */
[----:B------:R-:W-:Y:S01]  /*5fb0*/  IABS R0, R0 ;  /* 0x0000000000007213 */ /* 0x000fe20000000000 */
[----:B------:R-:W-:Y:S03]  /*5fc0*/  BSSY.RECONVERGENT B6, `(.L_x_81) ;  /* 0x0000071000067945 */ /* 0x000fe60003800200 */
[----:B------:R-:W-:Y:S01]  /*5fd0*/  IABS R4, R4 ;  /* 0x0000000400047213 */ /* 0x000fe20000000000 */
[----:B------:R-:W-:Y:S03]  /*5fe0*/  IMAD.MOV R0, RZ, RZ, -R0 ;  /* 0x000000ffff007224 */ /* 0x000fe600078e0a00 */
[----:B------:R-:W-:Y:S02]  /*5ff0*/  I2F.RP R6, R4 ;  /* 0x0000000400067306 */ /* 0x000fe40000209400 */
[----:B------:R-:W-:Y:S08]  /*6000*/  R2UR UR9, R0 ;  /* 0x00000000000972ca */ /* 0x000ff000000e0000 */
[----:B------:R-:W1:Y:S10]  /*6010*/  I2F.RP R3, UR6 ;  /* 0x0000000600037d06 */ /* 0x000e740008209400 */
[----:B-1----:R-:W1:Y:S10]  /*6020*/  MUFU.RCP R3, R3 ;  /* 0x0000000300037308 */ /* 0x002e740000001000 */
[----:B------:R-:W2:Y:S01]  /*6030*/  MUFU.RCP R6, R6 ;  /* 0x0000000600067308 */ /* 0x000ea20000001000 */
[----:B-1----:R-:W-:Y:S09]  /*6040*/  VIADD R3, R3, 0xffffffe ;  /* 0x0ffffffe03037836 */ /* 0x002ff20000000000 */
[----:B------:R-:W1:Y:S01]  /*6050*/  F2I.FTZ.U32.TRUNC.NTZ R3, R3 ;  /* 0x0000000300037305 */ /* 0x000e62000021f000 */
[----:B--2---:R-:W-:Y:S09]  /*6060*/  VIADD R6, R6, 0xffffffe ;  /* 0x0ffffffe06067836 */ /* 0x004ff20000000000 */
[----:B------:R2:W3:Y:S01]  /*6070*/  F2I.FTZ.U32.TRUNC.NTZ R7, R6 ;  /* 0x0000000600077305 */ /* 0x0004e2000021f000 */
[----:B-1----:R-:W-:Y:S01]  /*6080*/  R2UR UR5, R3 ;  /* 0x00000000030572ca */ /* 0x002fe200000e0000 */
[----:B------:R-:W-:Y:S05]  /*6090*/  IMAD.U32 R3, RZ, RZ, UR20 ;  /* 0x00000014ff037e24 */ /* 0x000fea000f8e00ff */
[----:B------:R-:W-:Y:S01]  /*60a0*/  IABS R3, R3 ;  /* 0x0000000300037213 */ /* 0x000fe20000000000 */
[----:B--2---:R-:W-:Y:S03]  /*60b0*/  IMAD.MOV.U32 R6, RZ, RZ, RZ ;  /* 0x000000ffff067224 */ /* 0x004fe600078e00ff */
[----:B------:R-:W-:Y:S01]  /*60c0*/  R2UR UR8, R3 ;  /* 0x00000000030872ca */ /* 0x000fe200000e0000 */
[--C-:B---3--:R-:W-:Y:S02]  /*60d0*/  IMAD.MOV R3, RZ, RZ, -R7.reuse ;  /* 0x000000ffff037224 */ /* 0x108fe400078e0a07 */
[----:B------:R-:W-:Y:S02]  /*60e0*/  UIADD3 UR4, UPT, UPT, URZ, -UR5, URZ ;  /* 0x80000005ff047290 */ /* 0x000fe4000fffe0ff */
[----:B------:R-:W-:Y:S02]  /*60f0*/  IMAD R3, R3, R4, RZ ;  /* 0x0000000403037224 */ /* 0x000fe400078e02ff */
[----:B------:R-:W-:Y:S02]  /*6100*/  UIMAD UR7, UR4, UR6, URZ ;  /* 0x00000006040772a4 */ /* 0x000fe4000f8e02ff */
[----:B------:R-:W-:Y:S01]  /*6110*/  IMAD.HI.U32 R7, R7, R3, R6 ;  /* 0x0000000307077227 */ /* 0x000fe200078e0006 */
[----:B------:R-:W-:Y:S02]  /*6120*/  UMOV UR4, URZ ;  /* 0x000000ff00047c82 */ /* 0x000fe40008000000 */
[----:B------:R-:W-:Y:S07]  /*6130*/  UIMAD.WIDE.U32 UR4, UR5, UR7, UR4 ;  /* 0x00000007050472a5 */ /* 0x000fee000f8e0004 */
[----:B------:R-:W-:Y:S02]  /*6140*/  UMOV UR4, UR5 ;  /* 0x0000000500047c82 */ /* 0x000fe40008000000 */
[----:B------:R-:W-:Y:S07]  /*6150*/  UIMAD.WIDE.U32 UR4, UR4, UR8, URZ ;  /* 0x00000008040472a5 */ /* 0x000fee000f8e00ff */
[----:B------:R-:W-:Y:S02]  /*6160*/  UMOV UR43, UR5 ;  /* 0x00000005002b7c82 */ /* 0x000fe40008000000 */
[----:B------:R-:W-:Y:S04]  /*6170*/  UIMAD UR4, UR43, UR9, UR8 ;  /* 0x000000092b0472a4 */ /* 0x000fe8000f8e0208 */
[----:B------:R-:W-:Y:S11]  /*6180*/  UISETP.GT.U32.AND UP0, UPT, UR6, UR4, UPT ;  /* 0x000000040600728c */ /* 0x000ff6000bf04070 */
[----:B------:R-:W-:Y:S02]  /*6190*/  @!UP0 UIADD3 UR4, UPT, UPT, UR4, -UR6, URZ ;  /* 0x8000000604048290 */ /* 0x000fe4000fffe0ff */
[----:B------:R-:W-:Y:S02]  /*61a0*/  @!UP0 UIADD3 UR43, UPT, UPT, UR43, 0x1, URZ ;  /* 0x000000012b2b8890 */ /* 0x000fe4000fffe0ff */
[----:B------:R-:W-:Y:S02]  /*61b0*/  UISETP.GE.U32.AND UP2, UPT, UR4, UR6, UPT ;  /* 0x000000060400728c */ /* 0x000fe4000bf46070 */
[----:B------:R-:W-:Y:S02]  /*61c0*/  ULOP3.LUT UR4, UR20, UR52, URZ, 0x3c, !UPT ;  /* 0x0000003414047292 */ /* 0x000fe4000f8e3cff */
[----:B------:R-:W-:Y:S02]  /*61d0*/  UISETP.NE.AND UP0, UPT, UR52, URZ, UPT ;  /* 0x000000ff3400728c */ /* 0x000fe4000bf05270 */
[----:B------:R-:W-:Y:S05]  /*61e0*/  UISETP.GE.AND UP1, UPT, UR4, URZ, UPT ;  /* 0x000000ff0400728c */ /* 0x000fea000bf26270 */
[----:B------:R-:W-:Y:S06]  /*61f0*/  @UP2 UIADD3 UR43, UPT, UPT, UR43, 0x1, URZ ;  /* 0x000000012b2b2890 */ /* 0x000fec000fffe0ff */
[----:B------:R-:W-:Y:S02]  /*6200*/  @!UP1 UIADD3 UR43, UPT, UPT, -UR43, URZ, URZ ;  /* 0x000000ff2b2b9290 */ /* 0x000fe4000fffe1ff */
[----:B------:R-:W-:Y:S02]  /*6210*/  UISETP.NE.AND UP1, UPT, UR38, 0x1, UPT ;  /* 0x000000012600788c */ /* 0x000fe4000bf25270 */
[----:B------:R-:W-:Y:S06]  /*6220*/  @!UP0 ULOP3.LUT UR43, URZ, UR52, URZ, 0x33, !UPT ;  /* 0x00000034ff2b8292 */ /* 0x000fec000f8e33ff */
[----:B------:R-:W-:Y:S03]  /*6230*/  MOV R0, UR43 ;  /* 0x0000002b00007c02 */ /* 0x000fe60008000f00 */
[----:B------:R-:W1:Y:S01]  /*6240*/  @!UP1 LDCU.128 UR12, c[0x0][0xb10] ;  /* 0x00016200ff0c97ac */ /* 0x000e620008000c00 */
[----:B------:R-:W-:Y:S05]  /*6250*/  IABS R0, R0 ;  /* 0x0000000000007213 */ /* 0x000fea0000000000 */
[----:B------:R-:W-:Y:S01]  /*6260*/  IMAD.HI.U32 R7, R7, R0, RZ ;  /* 0x0000000007077227 */ /* 0x000fe200078e00ff */
[----:B------:R-:W2:Y:S03]  /*6270*/  @!UP1 LDCU UR10, c[0x0][0xb20] ;  /* 0x00016400ff0a97ac */ /* 0x000ea60008000800 */
[----:B------:R-:W-:Y:S01]  /*6280*/  IMAD.MOV R3, RZ, RZ, -R7 ;  /* 0x000000ffff037224 */ /* 0x000fe200078e0a07 */
[----:B------:R-:W3:Y:S03]  /*6290*/  @!UP1 LDCU UR5, c[0x0][0xb0c] ;  /* 0x00016180ff0597ac */ /* 0x000ee60008000800 */
[C---:B------:R-:W-:Y:S01]  /*62a0*/  IMAD R0, R4.reuse, R3, R0 ;  /* 0x0000000304007224 */ /* 0x040fe200078e0200 */
[----:B-1----:R-:W-:Y:S04]  /*62b0*/  UIMAD.WIDE.U32 UR6, UR36, UR15, URZ ;  /* 0x0000000f240672a5 */ /* 0x002fe8000f8e00ff */
[----:B------:R-:W-:Y:S01]  /*62c0*/  ISETP.GT.U32.AND P1, PT, R4, R0, PT ;  /* 0x000000000400720c */ /* 0x000fe20003f24070 */
[----:B------:R-:W-:Y:S02]  /*62d0*/  UIMAD.WIDE.U32 UR8, UR37, UR12, URZ ;  /* 0x0000000c250872a5 */ /* 0x000fe4000f8e00ff */
[----:B------:R-:W-:Y:S02]  /*62e0*/  @!UP1 UISETP.NE.AND UP0, UPT, UR14, 0x1, UPT ;  /* 0x000000010e00988c */ /* 0x000fe4000bf05270 */
[----:B------:R-:W-:Y:S01]  /*62f0*/  ULOP3.LUT UR8, UR43, UR63, URZ, 0x3c, !UPT ;  /* 0x0000003f2b087292 */ /* 0x000fe2000f8e3cff */
[----:B------:R-:W-:Y:S02]  /*6300*/  @!UP1 UMOV UR6, UR7 ;  /* 0x0000000700069c82 */ /* 0x000fe40008000000 */
[----:B------:R-:W-:Y:S01]  /*6310*/  @!UP1 UMOV UR4, UR9 ;  /* 0x0000000900049c82 */ /* 0x000fe20008000000 */
[----:B--2---:R-:W-:Y:S02]  /*6320*/  @!UP1 USHF.R.U32.HI UR6, URZ, UR10, UR6 ;  /* 0x0000000aff069299 */ /* 0x004fe40008011606 */
[----:B---3--:R-:W-:Y:S02]  /*6330*/  @!UP1 UISETP.NE.AND UP2, UPT, UR5, 0x1, UPT ;  /* 0x000000010500988c */ /* 0x008fe4000bf45270 */
[----:B------:R-:W-:Y:S01]  /*6340*/  @!UP1 USHF.R.U32.HI UR4, URZ, UR13, UR4 ;  /* 0x0000000dff049299 */ /* 0x000fe20008011604 */
[----:B------:R-:W-:Y:S01]  /*6350*/  @!P1 IMAD.IADD R0, R0, 0x1, -R4 ;  /* 0x0000000100009824 */ /* 0x000fe200078e0a04 */
[----:B------:R-:W-:Y:S01]  /*6360*/  @!UP1 USEL UR6, UR36, UR6, !UP0 ;  /* 0x0000000624069287 */ /* 0x000fe2000c000000 */
[----:B------:R-:W-:Y:S01]  /*6370*/  @!P1 IADD3 R7, PT, PT, R7, 0x1, RZ ;  /* 0x0000000107079810 */ /* 0x000fe20007ffe0ff */
[----:B------:R-:W-:Y:S02]  /*6380*/  @!UP1 USEL UR7, UR37, UR4, !UP2 ;  /* 0x0000000425079287 */ /* 0x000fe4000d000000 */
[----:B------:R-:W-:Y:S01]  /*6390*/  UISETP.GE.AND UP0, UPT, UR8, URZ, UPT ;  /* 0x000000ff0800728c */ /* 0x000fe2000bf06270 */
[----:B------:R-:W-:Y:S01]  /*63a0*/  ISETP.GE.U32.AND P2, PT, R0, R4, PT ;  /* 0x000000040000720c */ /* 0x000fe20003f46070 */
[----:B------:R-:W-:Y:S01]  /*63b0*/  UISETP.NE.AND UP2, UPT, UR63, URZ, UPT ;  /* 0x000000ff3f00728c */ /* 0x000fe2000bf45270 */
[----:B------:R-:W-:Y:S01]  /*63c0*/  @P0 SHF.R.U32.HI R0, RZ, 0x10, R45 ;  /* 0x00000010ff000819 */ /* 0x000fe2000001162d */
[----:B------:R-:W-:Y:S02]  /*63d0*/  @!UP1 UIADD3 UR4, UPT, UPT, -UR7, UR6, URZ ;  /* 0x0000000607049290 */ /* 0x000fe4000fffe1ff */
[----:B------:R-:W-:Y:S01]  /*63e0*/  @!UP1 UIADD3 UR6, UPT, UPT, UR7, -UR6, URZ ;  /* 0x8000000607069290 */ /* 0x000fe2000fffe0ff */
[----:B------:R-:W-:Y:S01]  /*63f0*/  @P0 R2UR UR62, R0 ;  /* 0x00000000003e02ca */ /* 0x000fe200000e0000 */
[----:B------:R-:W-:Y:S01]  /*6400*/  @!UP1 UIMAD UR37, UR4, UR5, UR37 ;  /* 0x00000005042592a4 */ /* 0x000fe2000f8e0225 */
[----:B------:R-:W-:Y:S01]  /*6410*/  LOP3.LUT P0, RZ, R60, 0x1b0, RZ, 0xc0, !PT ;  /* 0x000001b03cff7812 */ /* 0x000fe2000780c0ff */
[----:B------:R-:W-:Y:S02]  /*6420*/  UIADD3 UR4, UPT, UPT, -UR43, URZ, URZ ;  /* 0x000000ff2b047290 */ /* 0x000fe4000fffe1ff */
[----:B------:R-:W-:Y:S02]  /*6430*/  @!UP1 UIMAD UR36, UR6, UR14, UR36 ;  /* 0x0000000e062492a4 */ /* 0x000fe4000f8e0224 */
[----:B------:R-:W-:Y:S01]  /*6440*/  UIMAD UR5, UR52, UR4, UR20 ;  /* 0x00000004340572a4 */ /* 0x000fe2000f8e0214 */
[----:B------:R-:W-:Y:S03]  /*6450*/  @P2 VIADD R7, R7, 0x1 ;  /* 0x0000000107072836 */ /* 0x000fe60000000000 */
[----:B------:R-:W-:Y:S02]  /*6460*/  USHF.L.U32 UR51, UR5, 0x7, URZ ;  /* 0x0000000705337899 */ /* 0x000fe400080006ff */
[----:B------:R-:W-:Y:S11]  /*6470*/  R2UR UR44, R7 ;  /* 0x00000000072c72ca */ /* 0x000ff600000e0000 */
[----:B------:R-:W-:Y:S02]  /*6480*/  @!UPT UIADD3 URZ, UPT, UPT, URZ, URZ, URZ ;  /* 0x000000fffffff290 */ /* 0x000fe4000fffe0ff */
[----:B------:R-:W-:Y:S02]  /*6490*/  @!UP0 UIADD3 UR44, UPT, UPT, -UR44, URZ, URZ ;  /* 0x000000ff2c2c8290 */ /* 0x000fe4000fffe1ff */
[----:B------:R-:W-:Y:S04]  /*64a0*/  @!UP2 ULOP3.LUT UR44, URZ, UR63, URZ, 0x33, !UPT ;  /* 0x0000003fff2ca292 */ /* 0x000fe8000f8e33ff */
[----:B------:R-:W-:Y:S04]  /*64b0*/  UIADD3 UR4, UPT, UPT, -UR44, URZ, URZ ;  /* 0x000000ff2c047290 */ /* 0x000fe8000fffe1ff */
[----:B------:R-:W-:Y:S01]  /*64c0*/  UIMAD UR43, UR63, UR4, UR43 ;  /* 0x000000043f2b72a4 */ /* 0x000fe2000f8e022b */
[----:B------:R-:W-:Y:S11]  /*64d0*/  @!P0 BRA `(.L_x_82) ;  /* 0x00000000007c8947 */ /* 0x000ff60003800000 */
[----:B------:R-:W1:Y:S01]  /*64e0*/  LDCU.64 UR8, c[0x4][0x80] ;  /* 0x01001000ff0877ac */ /* 0x000e620008000a00 */
[----:B------:R-:W-:Y:S01]  /*64f0*/  MOV R16, 0x0 ;  /* 0x0000000000107802 */ /* 0x000fe20000000f00 */
[----:B------:R-:W-:Y:S02]  /*6500*/  HFMA2 R12, -RZ, RZ, 0, 5.9604644775390625e-08 ;  /* 0x00000001ff0c7431 */ /* 0x000fe400000001ff */
[----:B------:R-:W-:Y:S01]  /*6510*/  IMAD.MOV.U32 R8, RZ, RZ, 0x70 ;  /* 0x00000070ff087424 */ /* 0x000fe200078e00ff */
[----:B------:R2:W3:Y:S01]  /*6520*/  LDC.64 R14, c[0x4][R16] ;  /* 0x01000000100e7b82 */ /* 0x0004e20000000a00 */
[----:B------:R-:W4:Y:S01]  /*6530*/  LDCU.64 UR6, c[0x4][0x88] ;  /* 0x01001100ff0677ac */ /* 0x000f220008000a00 */
[----:B------:R-:W-:Y:S01]  /*6540*/  IMAD.MOV.U32 R13, RZ, RZ, RZ ;  /* 0x000000ffff0d7224 */ /* 0x000fe200078e00ff */
[----:B------:R-:W2:Y:S01]  /*6550*/  LDCU.64 UR4, c[0x4][0x8] ;  /* 0x01000100ff0477ac */ /* 0x000ea20008000a00 */
[----:B-1----:R-:W-:Y:S01]  /*6560*/  MOV R5, UR9 ;  /* 0x0000000900057c02 */ /* 0x002fe20008000f00 */
[----:B------:R-:W-:Y:S01]  /*6570*/  IMAD.U32 R4, RZ, RZ, UR8 ;  /* 0x00000008ff047e24 */ /* 0x000fe2000f8e00ff */
[----:B----4-:R-:W-:Y:S01]  /*6580*/  MOV R7, UR7 ;  /* 0x0000000700077c02 */ /* 0x010fe20008000f00 */
[----:B------:R-:W-:Y:S01]  /*6590*/  IMAD.U32 R6, RZ, RZ, UR6 ;  /* 0x00000006ff067e24 */ /* 0x000fe2000f8e00ff */
[----:B--2---:R-:W-:Y:S01]  /*65a0*/  MOV R11, UR5 ;  /* 0x00000005000b7c02 */ /* 0x004fe20008000f00 */
[----:B------:R-:W-:Y:S02]  /*65b0*/  IMAD.U32 R10, RZ, RZ, UR4 ;  /* 0x00000004ff0a7e24 */ /* 0x000fe4000f8e00ff */
[----:B------:R-:W-:Y:S07]  /*65c0*/  LEPC R20, `(.L_x_83) ;  /* 0x000000001014794e */ /* 0x000fee0000000000 */
[----:B---3-5:R-:W-:Y:S05]  /*65d0*/  CALL.ABS.NOINC R14 ;  /* 0x000000000e007343 */ /* 0x028fea0003c00000 */
.L_x_83:
[----:B------:R-:W1:Y:S01]  /*65e0*/  LDCU.64 UR8, c[0x4][0x80] ;  /* 0x01001000ff0877ac */ /* 0x000e620008000a00 */
[----:B------:R-:W2:Y:S01]  /*65f0*/  LDC.64 R16, c[0x4][R16] ;  /* 0x0100000010107b82 */ /* 0x000ea20000000a00 */
[----:B------:R-:W-:Y:S02]  /*6600*/  HFMA2 R12, -RZ, RZ, 0, 5.9604644775390625e-08 ;  /* 0x00000001ff0c7431 */ /* 0x000fe400000001ff */
[----:B------:R-:W-:Y:S02]  /*6610*/  IMAD.MOV.U32 R8, RZ, RZ, 0x70 ;  /* 0x00000070ff087424 */ /* 0x000fe400078e00ff */
[----:B------:R-:W-:Y:S01]  /*6620*/  IMAD.MOV.U32 R13, RZ, RZ, RZ ;  /* 0x000000ffff0d7224 */ /* 0x000fe200078e00ff */
[----:B------:R-:W3:Y:S01]  /*6630*/  LDCU.64 UR6, c[0x4][0x88] ;  /* 0x01001100ff0677ac */ /* 0x000ee20008000a00 */
[----:B------:R-:W4:Y:S01]  /*6640*/  LDCU.64 UR4, c[0x4][0x8] ;  /* 0x01000100ff0477ac */ /* 0x000f220008000a00 */
[----:B-1----:R-:W-:Y:S02]  /*6650*/  MOV R4, UR8 ;  /* 0x0000000800047c02 */ /* 0x002fe40008000f00 */
[----:B------:R-:W-:Y:S02]  /*6660*/  MOV R5, UR9 ;  /* 0x0000000900057c02 */ /* 0x000fe40008000f00 */
[----:B---3--:R-:W-:Y:S01]  /*6670*/  MOV R7, UR7 ;  /* 0x0000000700077c02 */ /* 0x008fe20008000f00 */
[----:B------:R-:W-:Y:S01]  /*6680*/  IMAD.U32 R6, RZ, RZ, UR6 ;  /* 0x00000006ff067e24 */ /* 0x000fe2000f8e00ff */
[----:B----4-:R-:W-:Y:S01]  /*6690*/  MOV R11, UR5 ;  /* 0x00000005000b7c02 */ /* 0x010fe20008000f00 */
[----:B------:R-:W-:Y:S02]  /*66a0*/  IMAD.U32 R10, RZ, RZ, UR4 ;  /* 0x00000004ff0a7e24 */ /* 0x000fe4000f8e00ff */
[----:B------:R-:W-:Y:S07]  /*66b0*/  LEPC R20, `(.L_x_82) ;  /* 0x000000001014794e */ /* 0x000fee0000000000 */
[----:B--2---:R-:W-:Y:S05]  /*66c0*/  CALL.ABS.NOINC R16 ;  /* 0x0000000010007343 */ /* 0x004fea0003c00000 */
.L_x_82:
[----:B------:R-:W-:Y:S05]  /*66d0*/  BSYNC.RECONVERGENT B6 ;  /* 0x0000000000067941 */ /* 0x000fea0003800200 */
.L_x_81:
[----:B------:R-:W-:Y:S02]  /*66e0*/  R2UR UR6, R59 ;  /* 0x000000003b0672ca */ /* 0x000fe400000e0000 */
[----:B------:R-:W-:Y:S02]  /*66f0*/  R2UR UR5, R58 ;  /* 0x000000003a0572ca */ /* 0x000fe400000e0000 */
[----:B------:R-:W-:Y:S02]  /*6700*/  R2UR UR4, R57 ;  /* 0x00000000390472ca */ /* 0x000fe400000e0000 */
[----:B------:R-:W-:Y:S02]  /*6710*/  ISETP.NE.U32.AND P3, PT, R42, RZ, PT ;  /* 0x000000ff2a00720c */ /* 0x000fe40003f65070 */
[----:B------:R-:W-:Y:S02]  /*6720*/  ISETP.NE.U32.AND P2, PT, RZ, UR54, PT ;  /* 0x00000036ff007c0c */ /* 0x000fe4000bf45070 */
[----:B------:R-:W-:Y:S02]  /*6730*/  ISETP.NE.AND.EX P3, PT, R43, RZ, PT, P3 ;  /* 0x000000ff2b00720c */ /* 0x000fe40003f65330 */
[----:B------:R-:W-:Y:S01]  /*6740*/  ISETP.NE.AND.EX P2, PT, RZ, UR55, PT, P2 ;  /* 0x00000037ff007c0c */ /* 0x000fe2000bf45320 */
[----:B------:R-:W-:Y:S02]  /*6750*/  UISETP.NE.AND UP2, UPT, UR6, URZ, UPT ;  /* 0x000000ff0600728c */ /* 0x000fe4000bf45270 */
[----:B------:R-:W-:Y:S04]  /*6760*/  UISETP.NE.U32.AND UP0, UPT, UR5, URZ, UPT ;  /* 0x000000ff0500728c */ /* 0x000fe8000bf05070 */
[----:B------:R-:W-:Y:S01]  /*6770*/  UISETP.NE.AND.EX UP1, UPT, UR4, URZ, UPT, UP0 ;  /* 0x000000ff0400728c */ /* 0x000fe2000bf25300 */
[----:B------:R-:W-:Y:S01]  /*6780*/  PLOP3.LUT P4, PT, PT, PT, UP2, 0x80, 0x8 ;  /* 0x000000000008781c */ /* 0x000fe20003f8f028 */
[----:B------:R-:W-:Y:S03]  /*6790*/  UPLOP3.LUT UP0, UPT, UPT, UPT, UPT, 0x40, 0x4 ;  /* 0x000000000004789c */ /* 0x000fe60003f0e870 */
[----:B------:R-:W-:Y:S01]  /*67a0*/  P2R R64, PR, RZ, 0x10 ;  /* 0x00000010ff407803 */ /* 0x000fe20000000000 */
[----:B------:R-:W-:Y:S06]  /*67b0*/  @UP2 UPLOP3.LUT UP0, UPT, UPT, UPT, UP1, 0x80, 0x8 ;  /* 0x000000000008289c */ /* 0x000fec0003f0f010 */
[----:B------:R-:W-:Y:S01]  /*67c0*/  PLOP3.LUT P0, PT, PT, PT, UP0, 0x80, 0x8 ;  /* 0x000000000008781c */ /* 0x000fe20003f0f008 */
[----:B------:R-:W-:Y:S01]  /*67d0*/  @!UPT UIADD3 URZ, UPT, UPT, URZ, URZ, URZ ;  /* 0x000000fffffff290 */ /* 0x000fe2000fffe0ff */
[----:B------:R-:W-:Y:S11]  /*67e0*/  BRA.U !UP1, `(.L_x_84) ;  /* 0x0000000109407547 */ /* 0x000ff6000b800000 */
[----:B------:R-:W-:Y:S01]  /*67f0*/  UISETP.NE.U32.AND UP0, UPT, UR54, URZ, UPT ;  /* 0x000000ff3600728c */ /* 0x000fe2000bf05070 */
[----:B------:R-:W-:Y:S01]  /*6800*/  R2UR UR6, R58 ;  /* 0x000000003a0672ca */ /* 0x000fe200000e0000 */
[----:B------:R-:W1:Y:S01]  /*6810*/  LDCU.64 UR8, c[0x0][0x358] ;  /* 0x00006b00ff0877ac */ /* 0x000e620008000a00 */
[----:B------:R-:W-:Y:S02]  /*6820*/  HFMA2 R55, -RZ, RZ, 0, 5.9604644775390625e-08 ;  /* 0x00000001ff377431 */ /* 0x000fe400000001ff */
[----:B------:R-:W-:Y:S01]  /*6830*/  IMAD.MOV.U32 R0, RZ, RZ, 0x1 ;  /* 0x00000001ff007424 */ /* 0x000fe200078e00ff */
[----:B------:R-:W-:Y:S06]  /*6840*/  UISETP.NE.AND.EX UP0, UPT, UR55, URZ, UPT, UP0 ;  /* 0x000000ff3700728c */ /* 0x000fec000bf05300 */
[----:B------:R-:W-:Y:S05]  /*6850*/  PLOP3.LUT P1, PT, PT, PT, UP0, 0x80, 0x8 ;  /* 0x000000000008781c */ /* 0x000fea0003f2f008 */
[----:B------:R-:W2:Y:S01]  /*6860*/  @UP0 LDCU.64 UR4, c[0x0][0x888] ;  /* 0x00011100ff0407ac */ /* 0x000ea20008000a00 */
[----:B------:R-:W-:Y:S07]  /*6870*/  @UP0 UIMAD UR6, UR49, UR6, URZ ;  /* 0x00000006310602a4 */ /* 0x000fee000f8e02ff */
[----:B------:R-:W-:Y:S01]  /*6880*/  @!P1 PRMT R55, R0, 0x7610, R55 ;  /* 0x0000761000379816 */ /* 0x000fe20000000037 */
[----:B--2---:R-:W-:Y:S06]  /*6890*/  @UP0 UIMAD.WIDE UR4, UR6, 0x4, UR4 ;  /* 0x00000004060408a5 */ /* 0x004fec000f8e0204 */
[----:B------:R-:W-:Y:S02]  /*68a0*/  IMAD.U32 R4, RZ, RZ, UR4 ;  /* 0x00000004ff047e24 */ /* 0x000fe4000f8e00ff */
[----:B------:R-:W-:Y:S03]  /*68b0*/  IMAD.U32 R5, RZ, RZ, UR5 ;  /* 0x00000005ff057e24 */ /* 0x000fe6000f8e00ff */
[----:B------:R-:W2:Y:S02]  /*68c0*/  @!UP0 LDCU UR4, c[0x0][0x880] ;  /* 0x00011000ff0487ac */ /* 0x000ea40008000800 */
[----:B-1---5:R1:W5:Y:S02]  /*68d0*/  @P1 LDG.E R27, desc[UR8][R4.64] ;  /* 0x00000008041b1981 */ /* 0x022364000c1e1900 */
[----:B-12---:R-:W-:Y:S02]  /*68e0*/  @!P1 MOV R27, UR4 ;  /* 0x00000004001b9c02 */ /* 0x006fe40008000f00 */
.L_x_84:
[----:B------:R-:W-:Y:S05]  /*68f0*/  @!P3 BRA `(.L_x_85) ;  /* 0x000000000024b947 */ /* 0x000fea0003800000 */
[----:B------:R-:W-:Y:S01]  /*6900*/  ISETP.NE.U32.AND P1, PT, R40, RZ, PT ;  /* 0x000000ff2800720c */ /* 0x000fe20003f25070 */
[----:B------:R-:W1:Y:S03]  /*6910*/  LDCU.64 UR4, c[0x0][0x358] ;  /* 0x00006b00ff0477ac */ /* 0x000e660008000a00 */
[----:B------:R-:W-:Y:S11]  /*6920*/  ISETP.NE.AND.EX P1, PT, R41, RZ, PT, P1 ;  /* 0x000000ff2900720c */ /* 0x000ff60003f25310 */
[----:B------:R-:W-:Y:S02]  /*6930*/  @!UPT UIADD3 URZ, UPT, UPT, URZ, URZ, URZ ;  /* 0x000000fffffff290 */ /* 0x000fe4000fffe0ff */
[----:B------:R-:W2:Y:S01]  /*6940*/  @P1 LDC.64 R4, c[0x0][0x8a8] ;  /* 0x00022a00ff041b82 */ /* 0x000ea20000000a00 */
[----:B------:R-:W-:Y:S04]  /*6950*/  @P1 IMAD R0, R42, UR49, RZ ;  /* 0x000000312a001c24 */ /* 0x000fe8000f8e02ff */
[----:B--2---:R-:W-:Y:S05]  /*6960*/  @P1 IMAD.WIDE R4, R0, 0x4, R4 ;  /* 0x0000000400041825 */ /* 0x004fea00078e0204 */
[----:B-1---5:R1:W5:Y:S02]  /*6970*/  @P1 LDG.E R24, desc[UR4][R4.64] ;  /* 0x0000000404181981 */ /* 0x022364000c1e1900 */
[----:B-1----:R-:W2:Y:S02]  /*6980*/  @!P1 LDC R24, c[0x0][0x8a0] ;  /* 0x00022800ff189b82 */ /* 0x002ea40000000800 */
.L_x_85:
[----:B-----5:R-:W-:Y:S01]  /*6990*/  FSETP.NEU.AND P1, PT, R27, RZ, PT ;  /* 0x000000ff1b00720b */ /* 0x020fe20003f2d000 */
[----:B------:R-:W-:Y:S01]  /*69a0*/  IMAD.SHL.U32 R69, R53, 0x2, RZ ;  /* 0x0000000235457824 */ /* 0x000fe200078e00ff */
[----:B------:R-:W-:Y:S01]  /*69b0*/  SEL R3, RZ, 0xffffffff, P2 ;  /* 0xffffffffff037807 */ /* 0x000fe20001000000 */
[----:B------:R-:W-:Y:S01]  /*69c0*/  BSSY B1, `(.L_x_86) ;  /* 0x000002c000017945 */ /* 0x000fe20003800000 */
[----:B------:R-:W-:Y:S01]  /*69d0*/  @P4 LOP3.LUT P2, RZ, R55, 0xff, RZ, 0xc0, !PT ;  /* 0x000000ff37ff4812 */ /* 0x000fe2000784c0ff */
[----:B------:R-:W-:Y:S01]  /*69e0*/  VIADD R66, R69, UR48 ;  /* 0x0000003045427c36 */ /* 0x000fe20008000000 */
[----:B------:R-:W-:Y:S01]  /*69f0*/  @P4 SEL R63, RZ, 0xffffffff, P1 ;  /* 0xffffffffff3f4807 */ /* 0x000fe20000800000 */
[----:B------:R-:W-:Y:S01]  /*6a00*/  IMAD.MOV.U32 R70, RZ, RZ, 0x1 ;  /* 0x00000001ff467424 */ /* 0x000fe200078e00ff */
[----:B------:R-:W-:Y:S01]  /*6a10*/  LOP3.LUT R52, R52, 0x1, RZ, 0x3c, !PT ;  /* 0x0000000134347812 */ /* 0x000fe200078e3cff */
[----:B------:R-:W-:Y:S01]  /*6a20*/  IMAD.IADD R25, R23, 0x1, R2 ;  /* 0x0000000117197824 */ /* 0x000fe200078e0202 */
[----:B------:R-:W-:Y:S01]  /*6a30*/  @P0 SEL R63, R3, R63, !P2 ;  /* 0x0000003f033f0207 */ /* 0x000fe20005000000 */
[----:B------:R-:W-:Y:S01]  /*6a40*/  IMAD.MOV.U32 R68, RZ, RZ, RZ ;  /* 0x000000ffff447224 */ /* 0x000fe200078e00ff */
[----:B------:R-:W-:Y:S02]  /*6a50*/  LEA R67, R22, UR48, 0x3 ;  /* 0x0000003016437c11 */ /* 0x000fe4000f8e18ff */
[----:B------:R-:W-:Y:S02]  /*6a60*/  CS2R R38, SRZ ;  /* 0x0000000000267805 */ /* 0x000fe4000001ff00 */
[----:B------:R-:W-:Y:S02]  /*6a70*/  @P4 LOP3.LUT R63, R63, 0x1, RZ, 0xc0, !PT ;  /* 0x000000013f3f4812 */ /* 0x000fe400078ec0ff */
[----:B------:R-:W-:Y:S02]  /*6a80*/  CS2R R36, SRZ ;  /* 0x0000000000247805 */ /* 0x000fe4000001ff00 */
[----:B------:R-:W-:Y:S02]  /*6a90*/  PLOP3.LUT P0, PT, PT, PT, UP1, 0x80, 0x8 ;  /* 0x000000000008781c */ /* 0x000fe40003f0f018 */
[----:B------:R-:W-:Y:S02]  /*6aa0*/  CS2R R30, SRZ ;  /* 0x00000000001e7805 */ /* 0x000fe4000001ff00 */
[----:B------:R-:W-:Y:S02]  /*6ab0*/  ISETP.NE.U32.OR P5, PT, R63, 0x1, !P4 ;  /* 0x000000013f00780c */ /* 0x000fe400067a5470 */
[----:B------:R-:W-:Y:S02]  /*6ac0*/  CS2R R28, SRZ ;  /* 0x00000000001c7805 */ /* 0x000fe4000001ff00 */
[----:B------:R-:W-:Y:S01]  /*6ad0*/  LOP3.LUT P2, R62, R55, 0xff, RZ, 0xc0, !PT ;  /* 0x000000ff373e7812 */ /* 0x000fe2000784c0ff */
[----:B------:R-:W-:Y:S01]  /*6ae0*/  IMAD.IADD R65, R61, 0x1, R66 ;  /* 0x000000013d417824 */ /* 0x000fe200078e0242 */
[----:B------:R-:W-:Y:S04]  /*6af0*/  SEL R71, RZ, 0xffffffff, P1 ;  /* 0xffffffffff477807 */ /* 0x000fe80000800000 */
[----:B------:R-:W-:Y:S03]  /*6b00*/  @P0 SEL R71, R3, R71, !P2 ;  /* 0x0000004703470207 */ /* 0x000fe60005000000 */
[----:B------:R-:W-:Y:S02]  /*6b10*/  @P5 SHF.L.U32 R0, R52, 0x1f, RZ ;  /* 0x0000001f34005819 */ /* 0x000fe400000006ff */
[----:B------:R-:W-:Y:S02]  /*6b20*/  LOP3.LUT R71, R71, 0x1, RZ, 0xc0, !PT ;  /* 0x0000000147477812 */ /* 0x000fe400078ec0ff */
[----:B------:R1:W3:Y:S02]  /*6b30*/  @P5 SYNCS.PHASECHK.TRANS64.TRYWAIT P4, [UR48+0x80], R0 ;  /* 0x00008000ff0055a7 */ /* 0x0002e40008081130 */
[----:B-1----:R-:W-:Y:S04]  /*6b40*/  SHF.L.U32 R0, R51, 0x1f, RZ ;  /* 0x0000001f33007819 */ /* 0x002fe800000006ff */
[----:B------:R1:W4:Y:S01]  /*6b50*/  SYNCS.PHASECHK.TRANS64.TRYWAIT P3, [R67+URZ+0xe0], R0 ;  /* 0x0000e000430075a7 */ /* 0x00032200080611ff */
[----:B---3--:R-:W-:Y:S01]  /*6b60*/  @P5 SEL R70, RZ, 0x1, !P4 ;  /* 0x00000001ff465807 */ /* 0x008fe20006000000 */
[----:B-1----:R-:W-:Y:S06]  /*6b70*/  @!P5 BRA `(.L_x_87) ;  /* 0x000000000040d947 */ /* 0x002fec0003800000 */
[----:B------:R-:W-:Y:S01]  /*6b80*/  ISETP.NE.AND P1, PT, R70, RZ, PT ;  /* 0x000000ff4600720c */ /* 0x000fe20003f25270 */
[----:B------:R-:W-:Y:S01]  /*6b90*/  BSSY B0, `(.L_x_88) ;  /* 0x000000a000007945 */ /* 0x000fe20003800000 */
[----:B------:R-:W-:Y:S01]  /*6ba0*/  ISETP.NE.U32.AND P0, PT, R71, 0x1, PT ;  /* 0x000000014700780c */ /* 0x000fe20003f05070 */
[----:B------:R-:W-:Y:S01]  /*6bb0*/  IMAD.MOV.U32 R38, RZ, RZ, RZ ;  /* 0x000000ffff267224 */ /* 0x000fe200078e00ff */
[----:B------:R-:W-:Y:S02]  /*6bc0*/  CS2R R30, SRZ ;  /* 0x00000000001e7805 */ /* 0x000fe4000001ff00 */
[----:B------:R-:W-:Y:S02]  /*6bd0*/  CS2R R28, SRZ ;  /* 0x00000000001c7805 */ /* 0x000fe4000001ff00 */
[----:B------:R-:W-:Y:S05]  /*6be0*/  CS2R R36, SRZ ;  /* 0x0000000000247805 */ /* 0x000fea000001ff00 */
[----:B------:R-:W-:Y:S05]  /*6bf0*/  @P1 BRA `(.L_x_89) ;  /* 0x00000000000c1947 */ /* 0x000fea0003800000 */
[----:B------:R-:W-:Y:S04]  /*6c00*/  SHF.L.U32 R3, R52, 0x1f, RZ ;  /* 0x0000001f34037819 */ /* 0x000fe800000006ff */
[----:B------:R-:W1:Y:S02]  /*6c10*/  SYNCS.PHASECHK.TRANS64.TRYWAIT P1, [UR48+0x80], R3 ;  /* 0x00008003ff0075a7 */ /* 0x000e640008021130 */
[----:B-1----:R-:W-:Y:S05]  /*6c20*/  @!P1 BRA `(.L_x_90) ;  /* 0x0000002c00909947 */ /* 0x002fea0003800000 */
.L_x_89:
[----:B------:R-:W-:Y:S05]  /*6c30*/  BSYNC B0 ;  /* 0x0000000000007941 */ /* 0x000fea0003800000 */
.L_x_88:
[----:B------:R-:W-:Y:S05]  /*6c40*/  @P0 WARPSYNC.ALL ;  /* 0x0000000000000948 */ /* 0x000fea0003800000 */
[----:B------:R3:W1:Y:S01]  /*6c50*/  @P0 LDSM.16.M88.4 R28, [R69+UR48+0x200] ;  /* 0x00020030451c083b */ /* 0x0006620008000200 */
[----:B------:R-:W-:Y:S03]  /*6c60*/  HFMA2 R68, -RZ, RZ, 0, 5.9604644775390625e-08 ;  /* 0x00000001ff447431 */ /* 0x000fe600000001ff */
[----:B------:R3:W1:Y:S02]  /*6c70*/  @P0 LDSM.16.M88.4 R36, [R65+0x200] ;  /* 0x000200004124083b */ /* 0x0006640000000200 */
.L_x_87:
[----:B------:R-:W-:Y:S05]  /*6c80*/  BSYNC B1 ;  /* 0x0000000000017941 */ /* 0x000fea0003800000 */
.L_x_86:
[----:B-1----:R-:W-:Y:S04]  /*6c90*/  SHF.R.U32.HI R2, RZ, 0x15, R25 ;  /* 0x00000015ff027819 */ /* 0x002fe80000011619 */
[----:B------:R-:W-:Y:S01]  /*6ca0*/  LOP3.LUT P0, RZ, R2, 0x3, R56, 0x48, !PT ;  /* 0x0000000302ff7812 */ /* 0x000fe20007804838 */
[----:B------:R-:W-:Y:S01]  /*6cb0*/  @!UPT UIADD3 URZ, UPT, UPT, URZ, URZ, URZ ;  /* 0x000000fffffff290 */ /* 0x000fe2000fffe0ff */
[----:B----4-:R-:W-:Y:S11]  /*6cc0*/  @P3 BRA `(.L_x_91) ;  /* 0x0000000000083947 */ /* 0x010ff60003800000 */
[----:B------:R-:W1:Y:S02]  /*6cd0*/  SYNCS.PHASECHK.TRANS64.TRYWAIT P1, [R67+URZ+0xe0], R0 ;  /* 0x0000e000430075a7 */ /* 0x000e6400080211ff */
[----:B-1----:R-:W-:Y:S05]  /*6ce0*/  @!P1 BRA `(.L_x_92) ;  /* 0x0000002c00789947 */ /* 0x002fea0003800000 */
.L_x_91:
[----:B------:R-:W-:Y:S05]  /*6cf0*/  @!P0 BRA `(.L_x_93) ;  /* 0x0000000000408947 */ /* 0x000fea0003800000 */
[----:B------:R-:W4:Y:S01]  /*6d00*/  LDCU.64 UR8, c[0x4][0x70] ;  /* 0x01000e00ff0877ac */ /* 0x000f220008000a00 */
[----:B------:R-:W-:Y:S01]  /*6d10*/  MOV R3, 0x0 ;  /* 0x0000000000037802 */ /* 0x000fe20000000f00 */
[----:B------:R-:W-:Y:S02]  /*6d20*/  HFMA2 R12, -RZ, RZ, 0, 5.9604644775390625e-08 ;  /* 0x00000001ff0c7431 */ /* 0x000fe400000001ff */
[----:B------:R-:W-:Y:S02]  /*6d30*/  IMAD.MOV.U32 R8, RZ, RZ, 0x192 ;  /* 0x00000192ff087424 */ /* 0x000fe400078e00ff */
[----:B------:R-:W-:Y:S01]  /*6d40*/  IMAD.MOV.U32 R13, RZ, RZ, RZ ;  /* 0x000000ffff0d7224 */ /* 0x000fe200078e00ff */
[----:B------:R-:W5:Y:S01]  /*6d50*/  LDCU.64 UR6, c[0x4][0x78] ;  /* 0x01000f00ff0677ac */ /* 0x000f620008000a00 */
[----:B------:R-:W1:Y:S01]  /*6d60*/  LDC.64 R2, c[0x4][R3] ;  /* 0x0100000003027b82 */ /* 0x000e620000000a00 */
[----:B------:R-:W2:Y:S01]  /*6d70*/  LDCU.64 UR4, c[0x4][0x10] ;  /* 0x01000200ff0477ac */ /* 0x000ea20008000a00 */
[----:B----4-:R-:W-:Y:S01]  /*6d80*/  MOV R5, UR9 ;  /* 0x0000000900057c02 */ /* 0x010fe20008000f00 */
[----:B------:R-:W-:Y:S01]  /*6d90*/  IMAD.U32 R4, RZ, RZ, UR8 ;  /* 0x00000008ff047e24 */ /* 0x000fe2000f8e00ff */
[----:B-----5:R-:W-:Y:S01]  /*6da0*/  MOV R7, UR7 ;  /* 0x0000000700077c02 */ /* 0x020fe20008000f00 */
[----:B------:R-:W-:Y:S01]  /*6db0*/  IMAD.U32 R6, RZ, RZ, UR6 ;  /* 0x00000006ff067e24 */ /* 0x000fe2000f8e00ff */
[----:B--2---:R-:W-:Y:S01]  /*6dc0*/  MOV R11, UR5 ;  /* 0x00000005000b7c02 */ /* 0x004fe20008000f00 */
[----:B------:R-:W-:Y:S02]  /*6dd0*/  IMAD.U32 R10, RZ, RZ, UR4 ;  /* 0x00000004ff0a7e24 */ /* 0x000fe4000f8e00ff */
[----:B------:R-:W-:Y:S07]  /*6de0*/  LEPC R20, `(.L_x_93) ;  /* 0x000000001014794e */ /* 0x000fee0000000000 */
[----:B-1-3--:R-:W-:Y:S05]  /*6df0*/  CALL.ABS.NOINC R2 ;  /* 0x0000000002007343 */ /* 0x00afea0003c00000 */
.L_x_93:
[----:B------:R-:W-:Y:S05]  /*6e00*/  WARPSYNC.ALL ;  /* 0x0000000000007948 */ /* 0x000fea0003800000 */
[----:B------:R-:W-:Y:S01]  /*6e10*/  R2UR UR4, R25 ;  /* 0x00000000190472ca */ /* 0x000fe200000e0000 */
[--C-:B------:R-:W-:Y:S01]  /*6e20*/  HADD2.F32 R20, -RZ, R28.reuse.H0_H0 ;  /* 0x2000001cff147230 */ /* 0x100fe20000004100 */
[----:B------:R-:W-:Y:S01]  /*6e30*/  ISETP.NE.AND P1, PT, R54, RZ, PT ;  /* 0x000000ff3600720c */ /* 0x000fe20003f25270 */
[----:B------:R-:W-:Y:S01]  /*6e40*/  HADD2.F32 R21, -RZ, R28.H1_H1 ;  /* 0x3000001cff157230 */ /* 0x000fe20000004100 */
[----:B------:R-:W-:Y:S01]  /*6e50*/  ISETP.NE.AND P6, PT, R64, RZ, PT ;  /* 0x000000ff4000720c */ /* 0x000fe20003fc5270 */
[--C-:B------:R-:W-:Y:S01]  /*6e60*/  HADD2.F32 R26, -RZ, R29.reuse.H0_H0 ;  /* 0x2000001dff1a7230 */ /* 0x100fe20000004100 */
[----:B------:R-:W-:Y:S02]  /*6e70*/  BSSY.RECONVERGENT B0, `(.L_x_94) ;  /* 0x000004c000007945 */ /* 0x000fe40003800200 */
[----:B------:R-:W-:Y:S05]  /*6e80*/  ISETP.NE.U32.OR P0, PT, R63, 0x1, !P6 ;  /* 0x000000013f00780c */ /* 0x000fea0007705470 */
[----:B------:R-:W1:Y:S02]  /*6e90*/  LDTM.16dp256bit.x4 R4, tmem[UR4] ;  /* 0x00000004000479ee */ /* 0x000e640008120000 */
[C---:B-12---:R-:W-:Y:S01]  /*6ea0*/  FMUL R0, R24.reuse, R4 ;  /* 0x0000000418007220 */ /* 0x046fe20000400000 */
[C---:B------:R-:W-:Y:S01]  /*6eb0*/  FMUL R4, R24.reuse, R8 ;  /* 0x0000000818047220 */ /* 0x040fe20000400000 */
[C---:B------:R-:W-:Y:S01]  /*6ec0*/  FMUL R8, R24.reuse, R12 ;  /* 0x0000000c18087220 */ /* 0x040fe20000400000 */
[C---:B------:R-:W-:Y:S01]  /*6ed0*/  FMUL R2, R24.reuse, R5 ;  /* 0x0000000518027220 */ /* 0x040fe20000400000 */
[C---:B------:R-:W-:Y:S01]  /*6ee0*/  FFMA R0, R27.reuse, R20, R0 ;  /* 0x000000141b007223 */ /* 0x040fe20000000000 */
[C---:B------:R-:W-:Y:S01]  /*6ef0*/  FMUL R12, R24.reuse, R16 ;  /* 0x00000010180c7220 */ /* 0x040fe20000400000 */
[C---:B------:R-:W-:Y:S01]  /*6f00*/  FMUL R3, R24.reuse, R6 ;  /* 0x0000000618037220 */ /* 0x040fe20000400000 */
[----:B------:R-:W-:Y:S02]  /*6f10*/  HADD2.F32 R16, -RZ, R29.H1_H1 ;  /* 0x3000001dff107230 */ /* 0x000fe40000004100 */
[C---:B------:R-:W-:Y:S01]  /*6f20*/  FFMA R2, R27.reuse, R21, R2 ;  /* 0x000000151b027223 */ /* 0x040fe20000000002 */
[C---:B------:R-:W-:Y:S01]  /*6f30*/  FMUL R7, R24.reuse, R7 ;  /* 0x0000000718077220 */ /* 0x040fe20000400000 */
[C---:B------:R-:W-:Y:S01]  /*6f40*/  FMUL R5, R24.reuse, R9 ;  /* 0x0000000918057220 */ /* 0x040fe20000400000 */
[C---:B------:R-:W-:Y:S01]  /*6f50*/  FFMA R3, R27.reuse, R26, R3 ;  /* 0x0000001a1b037223 */ /* 0x040fe20000000003 */
[C---:B------:R-:W-:Y:S01]  /*6f60*/  FMUL R9, R24.reuse, R13 ;  /* 0x0000000d18097220 */ /* 0x040fe20000400000 */
[----:B------:R-:W-:Y:S01]  /*6f70*/  FFMA R7, R27, R16, R7 ;  /* 0x000000101b077223 */ /* 0x000fe20000000007 */
[--C-:B------:R-:W-:Y:S02]  /*6f80*/  HADD2.F32 R16, -RZ, R30.reuse.H1_H1 ;  /* 0x3000001eff107230 */ /* 0x100fe40000004100 */
[C---:B------:R-:W-:Y:S01]  /*6f90*/  FMUL R6, R24.reuse, R10 ;  /* 0x0000000a18067220 */ /* 0x040fe20000400000 */
[C---:B------:R-:W-:Y:S01]  /*6fa0*/  FMUL R13, R24.reuse, R17 ;  /* 0x00000011180d7220 */ /* 0x040fe20000400000 */
[----:B------:R-:W-:Y:S02]  /*6fb0*/  HADD2.F32 R17, -RZ, R30.H0_H0 ;  /* 0x2000001eff117230 */ /* 0x000fe40000004100 */
[C---:B------:R-:W-:Y:S01]  /*6fc0*/  FMUL R10, R24.reuse, R14 ;  /* 0x0000000e180a7220 */ /* 0x040fe20000400000 */
[----:B------:R-:W-:Y:S01]  /*6fd0*/  FMUL R14, R24, R18 ;  /* 0x00000012180e7220 */ /* 0x000fe20000400000 */
[----:B------:R-:W-:Y:S01]  /*6fe0*/  F2FP.F16.F32.PACK_AB R32, R2, R0 ;  /* 0x000000000220723e */ /* 0x000fe200000000ff */
[--C-:B------:R-:W-:Y:S01]  /*6ff0*/  HADD2.F32 R18, -RZ, R31.reuse.H0_H0 ;  /* 0x2000001fff127230 */ /* 0x100fe20000004100 */
[----:B------:R-:W-:Y:S01]  /*7000*/  F2FP.F16.F32.PACK_AB R33, R7, R3 ;  /* 0x000000030721723e */ /* 0x000fe200000000ff */
[----:B------:R-:W-:Y:S02]  /*7010*/  HADD2.F32 R0, -RZ, R31.H1_H1 ;  /* 0x3000001fff007230 */ /* 0x000fe40000004100 */
[C---:B------:R-:W-:Y:S01]  /*7020*/  FMUL R11, R24.reuse, R11 ;  /* 0x0000000b180b7220 */ /* 0x040fe20000400000 */
[--C-:B------:R-:W-:Y:S02]  /*7030*/  HADD2.F32 R2, -RZ, R36.reuse.H0_H0 ;  /* 0x20000024ff027230 */ /* 0x100fe40000004100 */
[C---:B------:R-:W-:Y:S01]  /*7040*/  FFMA R4, R27.reuse, R17, R4 ;  /* 0x000000111b047223 */ /* 0x040fe20000000004 */
[----:B------:R-:W-:Y:S02]  /*7050*/  HADD2.F32 R3, -RZ, R36.H1_H1 ;  /* 0x30000024ff037230 */ /* 0x000fe40000004100 */
[C---:B------:R-:W-:Y:S01]  /*7060*/  FFMA R5, R27.reuse, R16, R5 ;  /* 0x000000101b057223 */ /* 0x040fe20000000005 */
[C---:B------:R-:W-:Y:S01]  /*7070*/  FFMA R6, R27.reuse, R18, R6 ;  /* 0x000000121b067223 */ /* 0x040fe20000000006 */
[C---:B------:R-:W-:Y:S01]  /*7080*/  FFMA R11, R27.reuse, R0, R11 ;  /* 0x000000001b0b7223 */ /* 0x040fe2000000000b */
[--C-:B------:R-:W-:Y:S02]  /*7090*/  HADD2.F32 R7, -RZ, R37.reuse.H0_H0 ;  /* 0x20000025ff077230 */ /* 0x100fe40000004100 */
[C---:B------:R-:W-:Y:S01]  /*70a0*/  FFMA R8, R27.reuse, R2, R8 ;  /* 0x000000021b087223 */ /* 0x040fe20000000008 */
[----:B------:R-:W-:Y:S02]  /*70b0*/  HADD2.F32 R0, -RZ, R37.H1_H1 ;  /* 0x30000025ff007230 */ /* 0x000fe40000004100 */
[----:B------:R-:W-:Y:S01]  /*70c0*/  FFMA R9, R27, R3, R9 ;  /* 0x000000031b097223 */ /* 0x000fe20000000009 */
[C---:B------:R-:W-:Y:S01]  /*70d0*/  FMUL R15, R24.reuse, R15 ;  /* 0x0000000f180f7220 */ /* 0x040fe20000400000 */
[--C-:B------:R-:W-:Y:S01]  /*70e0*/  HADD2.F32 R2, -RZ, R38.reuse.H0_H0 ;  /* 0x20000026ff027230 */ /* 0x100fe20000004100 */
[----:B------:R-:W-:Y:S01]  /*70f0*/  F2FP.F16.F32.PACK_AB R34, R5, R4 ;  /* 0x000000040522723e */ /* 0x000fe200000000ff */
[----:B------:R-:W-:Y:S02]  /*7100*/  HADD2.F32 R3, -RZ, R38.H1_H1 ;  /* 0x30000026ff037230 */ /* 0x000fe40000004100 */
[C---:B------:R-:W-:Y:S01]  /*7110*/  FFMA R10, R27.reuse, R7, R10 ;  /* 0x000000071b0a7223 */ /* 0x040fe2000000000a */
[--C-:B------:R-:W-:Y:S02]  /*7120*/  HADD2.F32 R4, -RZ, R39.reuse.H0_H0 ;  /* 0x20000027ff047230 */ /* 0x100fe40000004100 */
[C---:B------:R-:W-:Y:S01]  /*7130*/  FFMA R15, R27.reuse, R0, R15 ;  /* 0x000000001b0f7223 */ /* 0x040fe2000000000f */
[----:B------:R-:W-:Y:S02]  /*7140*/  HADD2.F32 R5, -RZ, R39.H1_H1 ;  /* 0x30000027ff057230 */ /* 0x000fe40000004100 */
[----:B------:R-:W-:Y:S01]  /*7150*/  FMUL R19, R24, R19 ;  /* 0x0000001318137220 */ /* 0x000fe20000400000 */
[C---:B------:R-:W-:Y:S01]  /*7160*/  FFMA R12, R27.reuse, R2, R12 ;  /* 0x000000021b0c7223 */ /* 0x040fe2000000000c */
[C---:B------:R-:W-:Y:S01]  /*7170*/  FFMA R13, R27.reuse, R3, R13 ;  /* 0x000000031b0d7223 */ /* 0x040fe2000000000d */
[C---:B------:R-:W-:Y:S01]  /*7180*/  FFMA R14, R27.reuse, R4, R14 ;  /* 0x000000041b0e7223 */ /* 0x040fe2000000000e */
[----:B------:R-:W-:Y:S01]  /*7190*/  FFMA R19, R27, R5, R19 ;  /* 0x000000051b137223 */ /* 0x000fe20000000013 */
[----:B------:R-:W-:Y:S02]  /*71a0*/  F2FP.F16.F32.PACK_AB R35, R11, R6 ;  /* 0x000000060b23723e */ /* 0x000fe400000000ff */
[----:B------:R-:W-:Y:S02]  /*71b0*/  F2FP.F16.F32.PACK_AB R8, R9, R8 ;  /* 0x000000080908723e */ /* 0x000fe400000000ff */
[----:B------:R-:W-:Y:S01]  /*71c0*/  F2FP.F16.F32.PACK_AB R9, R15, R10 ;  /* 0x0000000a0f09723e */ /* 0x000fe200000000ff */
[----:B------:R1:W-:Y:S01]  /*71d0*/  STSM.16.M88.4 [R66+0x200], R32 ;  /* 0x0002002042007844 */ /* 0x0003e20000000200 */
[----:B------:R-:W-:Y:S02]  /*71e0*/  F2FP.F16.F32.PACK_AB R10, R13, R12 ;  /* 0x0000000c0d0a723e */ /* 0x000fe400000000ff */
[----:B------:R-:W-:Y:S05]  /*71f0*/  F2FP.F16.F32.PACK_AB R11, R19, R14 ;  /* 0x0000000e130b723e */ /* 0x000fea00000000ff */
[----:B------:R1:W-:Y:S01]  /*7200*/  STSM.16.M88.4 [R65+0x200], R8 ;  /* 0x0002000841007844 */ /* 0x0003e20000000200 */
[----:B------:R-:W-:Y:S01]  /*7210*/  @!PT LDS RZ, [RZ] ;  /* 0x00000000fffff984 */ /* 0x000fe20000000800 */
[----:B------:R-:W-:Y:S01]  /*7220*/  @!PT LDS RZ, [RZ] ;  /* 0x00000000fffff984 */ /* 0x000fe20000000800 */
[----:B------:R-:W-:Y:S01]  /*7230*/  @!PT LDS RZ, [RZ] ;  /* 0x00000000fffff984 */ /* 0x000fe20000000800 */
[----:B------:R-:W-:Y:S01]  /*7240*/  @!PT LDS RZ, [RZ] ;  /* 0x00000000fffff984 */ /* 0x000fe20000000800 */
[----:B------:R2:W-:Y:S07]  /*7250*/  MEMBAR.ALL.CTA ;  /* 0x0000000000007992 */ /* 0x0005ee0000008000 */
[----:B--2---:R-:W2:Y:S02]  /*7260*/  FENCE.VIEW.ASYNC.S ;  /* 0x00000000000073c6 */ /* 0x004ea40000000000 */
[----:B--2---:R-:W-:Y:S06]  /*7270*/  BAR.SYNC.DEFER_BLOCKING 0x1, 0x80 ;  /* 0x0042000000007b1d */ /* 0x004fec0000010000 */
[----:B------:R-:W-:Y:S05]  /*7280*/  @P1 BRA `(.L_x_95) ;  /* 0x0000000000281947 */ /* 0x000fea0003800000 */
[----:B------:R-:W2:Y:S01]  /*7290*/  LDCU.64 UR6, c[0x0][0x348] ;  /* 0x00006900ff0677ac */ /* 0x000ea20008000a00 */
[----:B------:R-:W-:Y:S01]  /*72a0*/  UIADD3 UR4, UPT, UPT, UR48, 0x200, URZ ;  /* 0x0000020030047890 */ /* 0x000fe2000fffe0ff */
[----:B------:R-:W-:Y:S05]  /*72b0*/  UMOV UR41, UR51 ;  /* 0x0000003300297c82 */ /* 0x000fea0008000000 */
[----:B------:R-:W-:Y:S04]  /*72c0*/  MOV R60, UR4 ;  /* 0x00000004003c7c02 */ /* 0x000fe80008000f00 */
[----:B------:R-:W-:Y:S01]  /*72d0*/  R2UR UR40, R60 ;  /* 0x000000003c2872ca */ /* 0x000fe200000e0000 */
[----:B--2---:R-:W-:Y:S04]  /*72e0*/  UIADD3 UR4, UP0, UPT, UR6, 0x680, URZ ;  /* 0x0000068006047890 */ /* 0x004fe8000ff1e0ff */
[----:B------:R-:W-:Y:S09]  /*72f0*/  UIADD3.X UR5, UPT, UPT, URZ, UR7, URZ, UP0, !UPT ;  /* 0x00000007ff057290 */ /* 0x000ff200087fe4ff */
[----:B------:R2:W-:Y:S01]  /*7300*/  UTMASTG.4D [UR40], [UR4] ;  /* 0x00000028040073b5 */ /* 0x0005e20008018000 */
[----:B------:R0:W-:Y:S01]  /*7310*/  UTMACMDFLUSH ;  /* 0x00000000000079b7 */ /* 0x0001e20000000000 */
[----:B--2---:R-:W-:Y:S04]  /*7320*/  DEPBAR.LE SB0, 0x1 ;  /* 0x000080400000791a */ /* 0x004fe80000000000 */
.L_x_95:
[----:B------:R-:W-:Y:S05]  /*7330*/  BSYNC.RECONVERGENT B0 ;  /* 0x0000000000007941 */ /* 0x000fea0003800200 */
.L_x_94:
[----:B------:R-:W-:Y:S01]  /*7340*/  BAR.SYNC.DEFER_BLOCKING 0x1, 0x80 ;  /* 0x0042000000007b1d */ /* 0x000fe20000010000 */
[----:B------:R-:W-:Y:S01]  /*7350*/  LEA R4, R68, UR48, 0x3 ;  /* 0x0000003044047c11 */ /* 0x000fe2000f8e18ff */
[----:B------:R-:W-:Y:S01]  /*7360*/  UISETP.NE.AND UP0, UPT, UR53, URZ, UPT ;  /* 0x000000ff3500728c */ /* 0x000fe2000bf05270 */
[----:B------:R-:W-:Y:S08]  /*7370*/  @P0 SHF.L.U32 R3, R52, 0x1f, RZ ;  /* 0x0000001f34030819 */ /* 0x000ff000000006ff */
[----:B------:R-:W-:Y:S05]  /*7380*/  BRA.U !UP0, `(.L_x_96) ;  /* 0x0000000108287547 */ /* 0x000fea000b800000 */
[----:B------:R-:W2:Y:S01]  /*7390*/  S2R R0, SR_CgaCtaId ;  /* 0x0000000000007919 */ /* 0x000ea20000008800 */
[----:B------:R-:W-:Y:S01]  /*73a0*/  ISETP.NE.U32.OR P1, PT, R63, 0x1, !P6 ;  /* 0x000000013f00780c */ /* 0x000fe20007725470 */
[----:B------:R-:W-:Y:S01]  /*73b0*/  IMAD.U32 R2, RZ, RZ, UR50 ;  /* 0x00000032ff027e24 */ /* 0x000fe2000f8e00ff */
[----:B------:R-:W-:Y:S04]  /*73c0*/  UIADD3 UR4, UPT, UPT, UR50, 0x1, URZ ;  /* 0x0000000132047890 */ /* 0x000fe8000fffe0ff */
[----:B------:R-:W-:Y:S04]  /*73d0*/  UISETP.NE.AND UP0, UPT, UR4, 0x4, UPT ;  /* 0x000000040400788c */ /* 0x000fe8000bf05270 */
[----:B------:R-:W-:Y:S03]  /*73e0*/  USEL UR50, UR4, URZ, UP0 ;  /* 0x000000ff04327287 */ /* 0x000fe60008000000 */
[----:B------:R-:W-:Y:S05]  /*73f0*/  @P1 LEA R2, R2, UR48, 0x3 ;  /* 0x0000003002021c11 */ /* 0x000fea000f8e18ff */
[----:B------:R-:W-:Y:S05]  /*7400*/  @P1 VIADD R2, R2, 0xa0 ;  /* 0x000000a002021836 */ /* 0x000fea0000000000 */
[----:B--2---:R-:W-:Y:S04]  /*7410*/  @P1 PRMT R0, R0, 0x654, R2 ;  /* 0x0000065400001816 */ /* 0x004fe80000000002 */
[----:B------:R2:W-:Y:S03]  /*7420*/  @P1 SYNCS.ARRIVE.TRANS64.RED.A1T0 RZ, [R0+URZ], RZ ;  /* 0x000000ff00ff19a7 */ /* 0x0005e600081004ff */
.L_x_96:
[----:B------:R-:W4:Y:S01]  /*7430*/  @P0 SYNCS.PHASECHK.TRANS64.TRYWAIT P1, [R4+URZ+0x80], R3 ;  /* 0x00008003040005a7 */ /* 0x000f2200080211ff */
[----:B------:R-:W-:Y:S01]  /*7440*/  BSSY B1, `(.L_x_97) ;  /* 0x0000012000017945 */ /* 0x000fe20003800000 */
[----:B----4-:R-:W-:Y:S03]  /*7450*/  @P0 SEL R70, RZ, 0x1, !P1 ;  /* 0x00000001ff460807 */ /* 0x010fe60004800000 */
[----:B------:R-:W-:Y:S05]  /*7460*/  @!P0 BRA `(.L_x_98) ;  /* 0x00000000003c8947 */ /* 0x000fea0003800000 */
[----:B------:R-:W-:Y:S01]  /*7470*/  ISETP.NE.U32.AND P0, PT, R71, 0x1, PT ;  /* 0x000000014700780c */ /* 0x000fe20003f05070 */
[----:B------:R-:W-:Y:S01]  /*7480*/  BSSY B0, `(.L_x_99) ;  /* 0x0000008000007945 */ /* 0x000fe20003800000 */
[----:B------:R-:W-:Y:S11]  /*7490*/  ISETP.NE.AND P1, PT, R70, RZ, PT ;  /* 0x000000ff4600720c */ /* 0x000ff60003f25270 */
[----:B------:R-:W-:Y:S04]  /*74a0*/  @P0 IMAD R3, R68, 0x1000, R69 ;  /* 0x0000100044030824 */ /* 0x000fe800078e0245 */
[----:B------:R-:W-:Y:S01]  /*74b0*/  @P0 VIADD R2, R3, UR48 ;  /* 0x0000003003020c36 */ /* 0x000fe20008000000 */
[----:B------:R-:W-:Y:S06]  /*74c0*/  @P1 BRA `(.L_x_100) ;  /* 0x00000000000c1947 */ /* 0x000fec0003800000 */
[----:B--2---:R-:W-:Y:S04]  /*74d0*/  SHF.L.U32 R0, R52, 0x1f, RZ ;  /* 0x0000001f34007819 */ /* 0x004fe800000006ff */
[----:B------:R-:W2:Y:S02]  /*74e0*/  SYNCS.PHASECHK.TRANS64.TRYWAIT P1, [R4+URZ+0x80], R0 ;  /* 0x00008000040075a7 */ /* 0x000ea400080211ff */
[----:B--2---:R-:W-:Y:S05]  /*74f0*/  @!P1 BRA `(.L_x_101) ;  /* 0x0000002400889947 */ /* 0x004fea0003800000 */
.L_x_100:
[----:B------:R-:W-:Y:S05]  /*7500*/  BSYNC B0 ;  /* 0x0000000000007941 */ /* 0x000fea0003800000 */
.L_x_99:
[----:B------:R-:W-:Y:S01]  /*7510*/  @P0 IADD3 R2, PT, PT, R61, R2, RZ ;  /* 0x000000023d020210 */ /* 0x000fe20007ffe0ff */
[----:B------:R-:W-:Y:S05]  /*7520*/  @P0 WARPSYNC.ALL ;  /* 0x0000000000000948 */ /* 0x000fea0003800000 */
[----:B------:R4:W1:Y:S01]  /*7530*/  @P0 LDSM.16.M88.4 R28, [R3+UR48+0x200] ;  /* 0x00020030031c083b */ /* 0x0008620008000200 */
[----:B------:R-:W-:Y:S03]  /*7540*/  IADD3 R68, PT, PT, R68, 0x1, RZ ;  /* 0x0000000144447810 */ /* 0x000fe60007ffe0ff */
[----:B------:R4:W1:Y:S04]  /*7550*/  @P0 LDSM.16.M88.4 R36, [R2+0x200] ;  /* 0x000200000224083b */ /* 0x0008680000000200 */
.L_x_98:
[----:B------:R-:W-:Y:S05]  /*7560*/  BSYNC B1 ;  /* 0x0000000000017941 */ /* 0x000fea0003800000 */
.L_x_97:
[----:B--2---:R-:W-:Y:S05]  /*7570*/  VIADD R0, R25, 0x20 ;  /* 0x0000002019007836 */ /* 0x004fea0000000000 */
[----:B------:R-:W-:Y:S04]  /*7580*/  SHF.R.U32.HI R0, RZ, 0x15, R0 ;  /* 0x00000015ff007819 */ /* 0x000fe80000011600 */
[----:B------:R-:W-:Y:S11]  /*7590*/  LOP3.LUT P0, RZ, R0, 0x3, R56, 0x48, !PT ;  /* 0x0000000300ff7812 */ /* 0x000ff60007804838 */
[----:B------:R-:W-:Y:S02]  /*75a0*/  @!UPT UIADD3 URZ, UPT, UPT, URZ, URZ, URZ ;  /* 0x000000fffffff290 */ /* 0x000fe4000fffe0ff */
[----:B------:R-:W-:Y:S05]  /*75b0*/  @!P0 BRA `(.L_x_102) ;  /* 0x0000000000408947 */ /* 0x000fea0003800000 */
[----:B------:R-:W2:Y:S01]  /*75c0*/  LDCU.64 UR8, c[0x4][0x70] ;  /* 0x01000e00ff0877ac */ /* 0x000ea20008000a00 */
[----:B----4-:R-:W-:Y:S01]  /*75d0*/  MOV R3, 0x0 ;  /* 0x0000000000037802 */ /* 0x010fe20000000f00 */
[----:B------:R-:W-:Y:S02]  /*75e0*/  HFMA2 R12, -RZ, RZ, 0, 5.9604644775390625e-08 ;  /* 0x00000001ff0c7431 */ /* 0x000fe400000001ff */
[----:B-1----:R-:W-:Y:S02]  /*75f0*/  IMAD.MOV.U32 R8, RZ, RZ, 0x192 ;  /* 0x00000192ff087424 */ /* 0x002fe400078e00ff */
[----:B------:R-:W-:Y:S01]  /*7600*/  IMAD.MOV.U32 R13, RZ, RZ, RZ ;  /* 0x000000ffff0d7224 */ /* 0x000fe200078e00ff */
[----:B------:R-:W1:Y:S01]  /*7610*/  LDCU.64 UR6, c[0x4][0x78] ;  /* 0x01000f00ff0677ac */ /* 0x000e620008000a00 */
[----:B------:R-:W4:Y:S01]  /*7620*/  LDC.64 R2, c[0x4][R3] ;  /* 0x0100000003027b82 */ /* 0x000f220000000a00 */
[----:B------:R-:W5:Y:S01]  /*7630*/  LDCU.64 UR4, c[0x4][0x10] ;  /* 0x01000200ff0477ac */ /* 0x000f620008000a00 */
[----:B--2---:R-:W-:Y:S01]  /*7640*/  MOV R5, UR9 ;  /* 0x0000000900057c02 */ /* 0x004fe20008000f00 */
[----:B------:R-:W-:Y:S01]  /*7650*/  IMAD.U32 R4, RZ, RZ, UR8 ;  /* 0x00000008ff047e24 */ /* 0x000fe2000f8e00ff */
[----:B-1----:R-:W-:Y:S01]  /*7660*/  MOV R7, UR7 ;  /* 0x0000000700077c02 */ /* 0x002fe20008000f00 */
[----:B------:R-:W-:Y:S01]  /*7670*/  IMAD.U32 R6, RZ, RZ, UR6 ;  /* 0x00000006ff067e24 */ /* 0x000fe2000f8e00ff */
[----:B-----5:R-:W-:Y:S01]  /*7680*/  MOV R11, UR5 ;  /* 0x00000005000b7c02 */ /* 0x020fe20008000f00 */
[----:B------:R-:W-:Y:S02]  /*7690*/  IMAD.U32 R10, RZ, RZ, UR4 ;  /* 0x00000004ff0a7e24 */ /* 0x000fe4000f8e00ff */
[----:B------:R-:W-:Y:S07]  /*76a0*/  LEPC R20, `(.L_x_102) ;  /* 0x000000001014794e */ /* 0x000fee0000000000 */
[----:B---34-:R-:W-:Y:S05]  /*76b0*/  CALL.ABS.NOINC R2 ;  /* 0x0000000002007343 */ /* 0x018fea0003c00000 */
.L_x_102:
[----:B------:R-:W-:Y:S01]  /*76c0*/  ISETP.NE.AND P6, PT, R64, RZ, PT ;  /* 0x000000ff4000720c */ /* 0x000fe20003fc5270 */
[----:B------:R-:W-:Y:S05]  /*76d0*/  WARPSYNC.ALL ;  /* 0x0000000000007948 */ /* 0x000fea0003800000 */
[----:B------:R-:W-:Y:S01]  /*76e0*/  R2UR UR4, R25 ;  /* 0x00000000190472ca */ /* 0x000fe200000e0000 */
[--C-:B-1--4-:R-:W-:Y:S01]  /*76f0*/  HADD2.F32 R3, -RZ, R28.reuse.H0_H0 ;  /* 0x2000001cff037230 */ /* 0x112fe20000004100 */
[----:B------:R-:W1:Y:S01]  /*7700*/  S2R R72, SR_CgaCtaId ;  /* 0x0000000000487919 */ /* 0x000e620000008800 */
[--C-:B------:R-:W-:Y:S01]  /*7710*/  HADD2.F32 R20, -RZ, R29.reuse.H0_H0 ;  /* 0x2000001dff147230 */ /* 0x100fe20000004100 */
[----:B------:R-:W-:Y:S01]  /*7720*/  ISETP.NE.U32.OR P0, PT, R63, 0x1, !P6 ;  /* 0x000000013f00780c */ /* 0x000fe20007705470 */
[----:B------:R-:W-:Y:S01]  /*7730*/  HADD2.F32 R21, -RZ, R29.H1_H1 ;  /* 0x3000001dff157230 */ /* 0x000fe20000004100 */
[----:B------:R-:W-:Y:S01]  /*7740*/  ISETP.NE.AND P1, PT, R54, RZ, PT ;  /* 0x000000ff3600720c */ /* 0x000fe20003f25270 */
[----:B------:R-:W-:Y:S06]  /*7750*/  BSSY.RECONVERGENT B0, `(.L_x_103) ;  /* 0x000004f000007945 */ /* 0x000fec0003800200 */
[----:B------:R-:W2:Y:S02]  /*7760*/  LDTM.16dp256bit.x4 R4, tmem[UR4+0x20] ;  /* 0x00002004000479ee */ /* 0x000ea40008120000 */
[C---:B--2---:R-:W-:Y:S01]  /*7770*/  FMUL R0, R24.reuse, R4 ;  /* 0x0000000418007220 */ /* 0x044fe20000400000 */
[----:B------:R-:W-:Y:S02]  /*7780*/  HADD2.F32 R4, -RZ, R28.H1_H1 ;  /* 0x3000001cff047230 */ /* 0x000fe40000004100 */
[C---:B------:R-:W-:Y:S01]  /*7790*/  FMUL R2, R24.reuse, R5 ;  /* 0x0000000518027220 */ /* 0x040fe20000400000 */
[C---:B------:R-:W-:Y:S01]  /*77a0*/  FMUL R7, R24.reuse, R7 ;  /* 0x0000000718077220 */ /* 0x040fe20000400000 */
[C---:B------:R-:W-:Y:S01]  /*77b0*/  FFMA R0, R27.reuse, R3, R0 ;  /* 0x000000031b007223 */ /* 0x040fe20000000000 */
[C---:B------:R-:W-:Y:S01]  /*77c0*/  FMUL R3, R24.reuse, R6 ;  /* 0x0000000618037220 */ /* 0x040fe20000400000 */
[C---:B------:R-:W-:Y:S01]  /*77d0*/  FFMA R2, R27.reuse, R4, R2 ;  /* 0x000000041b027223 */ /* 0x040fe20000000002 */
[C---:B------:R-:W-:Y:S01]  /*77e0*/  FMUL R4, R24.reuse, R8 ;  /* 0x0000000818047220 */ /* 0x040fe20000400000 */
[----:B------:R-:W-:Y:S01]  /*77f0*/  FMUL R5, R24, R9 ;  /* 0x0000000918057220 */ /* 0x000fe20000400000 */
[C---:B------:R-:W-:Y:S01]  /*7800*/  FFMA R3, R27.reuse, R20, R3 ;  /* 0x000000141b037223 */ /* 0x040fe20000000003 */
[----:B------:R-:W-:Y:S01]  /*7810*/  FFMA R7, R27, R21, R7 ;  /* 0x000000151b077223 */ /* 0x000fe20000000007 */
[----:B------:R-:W-:Y:S01]  /*7820*/  F2FP.F16.F32.PACK_AB R32, R2, R0 ;  /* 0x000000000220723e */ /* 0x000fe200000000ff */
[--C-:B------:R-:W-:Y:S02]  /*7830*/  HADD2.F32 R0, -RZ, R30.reuse.H0_H0 ;  /* 0x2000001eff007230 */ /* 0x100fe40000004100 */
[C---:B------:R-:W-:Y:S01]  /*7840*/  FMUL R8, R24.reuse, R12 ;  /* 0x0000000c18087220 */ /* 0x040fe20000400000 */
[----:B------:R-:W-:Y:S01]  /*7850*/  HADD2.F32 R2, -RZ, R30.H1_H1 ;  /* 0x3000001eff027230 */ /* 0x000fe20000004100 */
[----:B------:R-:W-:Y:S01]  /*7860*/  F2FP.F16.F32.PACK_AB R33, R7, R3 ;  /* 0x000000030721723e */ /* 0x000fe200000000ff */
[C---:B------:R-:W-:Y:S01]  /*7870*/  FMUL R9, R24.reuse, R13 ;  /* 0x0000000d18097220 */ /* 0x040fe20000400000 */
[C---:B------:R-:W-:Y:S01]  /*7880*/  FMUL R12, R24.reuse, R16 ;  /* 0x00000010180c7220 */ /* 0x040fe20000400000 */
[C---:B------:R-:W-:Y:S01]  /*7890*/  FMUL R13, R24.reuse, R17 ;  /* 0x00000011180d7220 */ /* 0x040fe20000400000 */
[--C-:B------:R-:W-:Y:S02]  /*78a0*/  HADD2.F32 R16, -RZ, R31.reuse.H0_H0 ;  /* 0x2000001fff107230 */ /* 0x100fe40000004100 */
[C---:B------:R-:W-:Y:S01]  /*78b0*/  FFMA R4, R27.reuse, R0, R4 ;  /* 0x000000001b047223 */ /* 0x040fe20000000004 */
[C---:B------:R-:W-:Y:S01]  /*78c0*/  FMUL R6, R24.reuse, R10 ;  /* 0x0000000a18067220 */ /* 0x040fe20000400000 */
[----:B------:R-:W-:Y:S02]  /*78d0*/  HADD2.F32 R17, -RZ, R31.H1_H1 ;  /* 0x3000001fff117230 */ /* 0x000fe40000004100 */
[C---:B------:R-:W-:Y:S01]  /*78e0*/  FFMA R5, R27.reuse, R2, R5 ;  /* 0x000000021b057223 */ /* 0x040fe20000000005 */
[C---:B------:R-:W-:Y:S01]  /*78f0*/  FMUL R11, R24.reuse, R11 ;  /* 0x0000000b180b7220 */ /* 0x040fe20000400000 */
[--C-:B------:R-:W-:Y:S02]  /*7900*/  HADD2.F32 R0, -RZ, R36.reuse.H0_H0 ;  /* 0x20000024ff007230 */ /* 0x100fe40000004100 */
[----:B------:R-:W-:Y:S01]  /*7910*/  FFMA R6, R27, R16, R6 ;  /* 0x000000101b067223 */ /* 0x000fe20000000006 */
[----:B------:R-:W-:Y:S01]  /*7920*/  HADD2.F32 R2, -RZ, R36.H1_H1 ;  /* 0x30000024ff027230 */ /* 0x000fe20000004100 */
[----:B------:R-:W-:Y:S01]  /*7930*/  F2FP.F16.F32.PACK_AB R34, R5, R4 ;  /* 0x000000040522723e */ /* 0x000fe200000000ff */
[--C-:B------:R-:W-:Y:S02]  /*7940*/  HADD2.F32 R3, -RZ, R37.reuse.H0_H0 ;  /* 0x20000025ff037230 */ /* 0x100fe40000004100 */
[C---:B------:R-:W-:Y:S01]  /*7950*/  FMUL R10, R24.reuse, R14 ;  /* 0x0000000e180a7220 */ /* 0x040fe20000400000 */
[C---:B------:R-:W-:Y:S01]  /*7960*/  FFMA R11, R27.reuse, R17, R11 ;  /* 0x000000111b0b7223 */ /* 0x040fe2000000000b */
[C---:B------:R-:W-:Y:S01]  /*7970*/  FFMA R8, R27.reuse, R0, R8 ;  /* 0x000000001b087223 */ /* 0x040fe20000000008 */
[C---:B------:R-:W-:Y:S01]  /*7980*/  FFMA R9, R27.reuse, R2, R9 ;  /* 0x000000021b097223 */ /* 0x040fe20000000009 */
[----:B------:R-:W-:Y:S02]  /*7990*/  HADD2.F32 R0, -RZ, R37.H1_H1 ;  /* 0x30000025ff007230 */ /* 0x000fe40000004100 */
[----:B------:R-:W-:Y:S01]  /*79a0*/  FFMA R10, R27, R3, R10 ;  /* 0x000000031b0a7223 */ /* 0x000fe2000000000a */
[----:B------:R-:W-:Y:S01]  /*79b0*/  F2FP.F16.F32.PACK_AB R35, R11, R6 ;  /* 0x000000060b23723e */ /* 0x000fe200000000ff */
[C---:B------:R-:W-:Y:S01]  /*79c0*/  FMUL R15, R24.reuse, R15 ;  /* 0x0000000f180f7220 */ /* 0x040fe20000400000 */
[--C-:B------:R-:W-:Y:S02]  /*79d0*/  HADD2.F32 R2, -RZ, R38.reuse.H0_H0 ;  /* 0x20000026ff027230 */ /* 0x100fe40000004100 */
[C---:B------:R-:W-:Y:S01]  /*79e0*/  FMUL R14, R24.reuse, R18 ;  /* 0x00000012180e7220 */ /* 0x040fe20000400000 */
[----:B------:R-:W-:Y:S01]  /*79f0*/  HADD2.F32 R3, -RZ, R38.H1_H1 ;  /* 0x30000026ff037230 */ /* 0x000fe20000004100 */
[----:B------:R2:W-:Y:S01]  /*7a00*/  STSM.16.M88.4 [R66+0x1200], R32 ;  /* 0x0012002042007844 */ /* 0x0005e20000000200 */
[----:B------:R-:W-:Y:S01]  /*7a10*/  F2FP.F16.F32.PACK_AB R8, R9, R8 ;  /* 0x000000080908723e */ /* 0x000fe200000000ff */
[--C-:B------:R-:W-:Y:S02]  /*7a20*/  HADD2.F32 R4, -RZ, R39.reuse.H0_H0 ;  /* 0x20000027ff047230 */ /* 0x100fe40000004100 */
[C---:B------:R-:W-:Y:S01]  /*7a30*/  FFMA R15, R27.reuse, R0, R15 ;  /* 0x000000001b0f7223 */ /* 0x040fe2000000000f */
[----:B------:R-:W-:Y:S01]  /*7a40*/  MOV R0, UR50 ;  /* 0x0000003200007c02 */ /* 0x000fe20008000f00 */
        /* <DEDUP_REMOVED lines=8> */
[----:B------:R-:W-:Y:S02]  /*7ad0*/  F2FP.F16.F32.PACK_AB R11, R19, R14 ;  /* 0x0000000e130b723e */ /* 0x000fe400000000ff */
[----:B------:R-:W-:Y:S02]  /*7ae0*/  @P0 LEA R0, R0, UR48, 0x3 ;  /* 0x0000003000000c11 */ /* 0x000fe4000f8e18ff */
[----:B------:R-:W-:Y:S01]  /*7af0*/  LEA R2, R68, UR48, 0x3 ;  /* 0x0000003044027c11 */ /* 0x000fe2000f8e18ff */
[----:B------:R2:W-:Y:S01]  /*7b00*/  STSM.16.M88.4 [R65+0x1200], R8 ;  /* 0x0012000841007844 */ /* 0x0005e20000000200 */
[----:B------:R-:W-:Y:S02]  /*7b10*/  @P0 IADD3 R0, PT, PT, R0, 0xa0, RZ ;  /* 0x000000a000000810 */ /* 0x000fe40007ffe0ff */
[----:B------:R-:W-:Y:S01]  /*7b20*/  @P0 SHF.L.U32 R3, R52, 0x1f, RZ ;  /* 0x0000001f34030819 */ /* 0x000fe200000006ff */
[----:B------:R-:W-:Y:S01]  /*7b30*/  @!PT LDS RZ, [RZ] ;  /* 0x00000000fffff984 */ /* 0x000fe20000000800 */
[----:B------:R-:W-:Y:S01]  /*7b40*/  @!PT LDS RZ, [RZ] ;  /* 0x00000000fffff984 */ /* 0x000fe20000000800 */
[----:B------:R-:W-:Y:S01]  /*7b50*/  @!PT LDS RZ, [RZ] ;  /* 0x00000000fffff984 */ /* 0x000fe20000000800 */
[----:B------:R-:W-:Y:S01]  /*7b60*/  @!PT LDS RZ, [RZ] ;  /* 0x00000000fffff984 */ /* 0x000fe20000000800 */
[----:B------:R4:W-:Y:S06]  /*7b70*/  MEMBAR.ALL.CTA ;  /* 0x0000000000007992 */ /* 0x0009ec0000008000 */
[----:B----4-:R-:W4:Y:S01]  /*7b80*/  FENCE.VIEW.ASYNC.S ;  /* 0x00000000000073c6 */ /* 0x010f220000000000 */
[----:B-1----:R-:W-:Y:S01]  /*7b90*/  @P0 PRMT R0, R72, 0x654, R0 ;  /* 0x0000065448000816 */ /* 0x002fe20000000000 */
[----:B----4-:R-:W-:Y:S06]  /*7ba0*/  BAR.SYNC.DEFER_BLOCKING 0x1, 0x80 ;  /* 0x0042000000007b1d */ /* 0x010fec0000010000 */
[----:B------:R-:W-:Y:S05]  /*7bb0*/  @P1 BRA `(.L_x_104) ;  /* 0x0000000000201947 */ /* 0x000fea0003800000 */
[----:B------:R-:W1:Y:S01]  /*7bc0*/  LDCU.64 UR6, c[0x0][0x348] ;  /* 0x00006900ff0677ac */ /* 0x000e620008000a00 */
[----:B------:R-:W-:Y:S02]  /*7bd0*/  UIADD3 UR40, UPT, UPT, UR48, 0x1200, URZ ;  /* 0x0000120030287890 */ /* 0x000fe4000fffe0ff */
[----:B------:R-:W-:Y:S02]  /*7be0*/  UIADD3 UR41, UPT, UPT, UR51, 0x20, URZ ;  /* 0x0000002033297890 */ /* 0x000fe4000fffe0ff */
[----:B-1----:R-:W-:Y:S04]  /*7bf0*/  UIADD3 UR4, UP0, UPT, UR6, 0x680, URZ ;  /* 0x0000068006047890 */ /* 0x002fe8000ff1e0ff */
[----:B------:R-:W-:Y:S09]  /*7c00*/  UIADD3.X UR5, UPT, UPT, URZ, UR7, URZ, UP0, !UPT ;  /* 0x00000007ff057290 */ /* 0x000ff200087fe4ff */
[----:B------:R1:W-:Y:S01]  /*7c10*/  UTMASTG.4D [UR40], [UR4] ;  /* 0x00000028040073b5 */ /* 0x0003e20008018000 */
[----:B------:R0:W-:Y:S01]  /*7c20*/  UTMACMDFLUSH ;  /* 0x00000000000079b7 */ /* 0x0001e20000000000 */
[----:B-1----:R-:W-:Y:S04]  /*7c30*/  DEPBAR.LE SB0, 0x1 ;  /* 0x000080400000791a */ /* 0x002fe80000000000 */
.L_x_104:
[----:B------:R-:W-:Y:S05]  /*7c40*/  BSYNC.RECONVERGENT B0 ;  /* 0x0000000000007941 */ /* 0x000fea0003800200 */
.L_x_103:
[----:B------:R-:W-:Y:S01]  /*7c50*/  BAR.SYNC.DEFER_BLOCKING 0x1, 0x80 ;  /* 0x0042000000007b1d */ /* 0x000fe20000010000 */
[----:B------:R-:W-:Y:S04]  /*7c60*/  UIADD3 UR4, UPT, UPT, UR50, 0x1, URZ ;  /* 0x0000000132047890 */ /* 0x000fe8000fffe0ff */
[----:B------:R-:W-:Y:S04]  /*7c70*/  UISETP.NE.AND UP0, UPT, UR4, 0x4, UPT ;  /* 0x000000040400788c */ /* 0x000fe8000bf05270 */
[----:B------:R-:W-:Y:S01]  /*7c80*/  USEL UR49, UR4, URZ, UP0 ;  /* 0x000000ff04317287 */ /* 0x000fe20008000000 */
[----:B------:R1:W-:Y:S01]  /*7c90*/  @P0 SYNCS.ARRIVE.TRANS64.RED.A1T0 RZ, [R0+URZ], RZ ;  /* 0x000000ff00ff09a7 */ /* 0x0003e200081004ff */
[----:B------:R-:W-:Y:S01]  /*7ca0*/  BSSY B1, `(.L_x_105) ;  /* 0x0000013000017945 */ /* 0x000fe20003800000 */
[----:B------:R-:W4:Y:S02]  /*7cb0*/  @P0 SYNCS.PHASECHK.TRANS64.TRYWAIT P1, [R2+URZ+0x80], R3 ;  /* 0x00008003020005a7 */ /* 0x000f2400080211ff */
[----:B----4-:R-:W-:Y:S01]  /*7cc0*/  @P0 SEL R70, RZ, 0x1, !P1 ;  /* 0x00000001ff460807 */ /* 0x010fe20004800000 */
[----:B-1----:R-:W-:Y:S06]  /*7cd0*/  @!P0 BRA `(.L_x_106) ;  /* 0x00000000003c8947 */ /* 0x002fec0003800000 */
[----:B------:R-:W-:Y:S01]  /*7ce0*/  ISETP.NE.U32.AND P0, PT, R71, 0x1, PT ;  /* 0x000000014700780c */ /* 0x000fe20003f05070 */
[----:B------:R-:W-:Y:S01]  /*7cf0*/  BSSY B0, `(.L_x_107) ;  /* 0x0000008000007945 */ /* 0x000fe20003800000 */
[----:B------:R-:W-:Y:S11]  /*7d00*/  ISETP.NE.AND P1, PT, R70, RZ, PT ;  /* 0x000000ff4600720c */ /* 0x000ff60003f25270 */
[----:B------:R-:W-:Y:S04]  /*7d10*/  @P0 IMAD R3, R68, 0x1000, R69 ;  /* 0x0000100044030824 */ /* 0x000fe800078e0245 */
[----:B------:R-:W-:Y:S01]  /*7d20*/  @P0 VIADD R0, R3, UR48 ;  /* 0x0000003003000c36 */ /* 0x000fe20008000000 */
[----:B------:R-:W-:Y:S06]  /*7d30*/  @P1 BRA `(.L_x_108) ;  /* 0x00000000000c1947 */ /* 0x000fec0003800000 */
[----:B------:R-:W-:Y:S04]  /*7d40*/  SHF.L.U32 R4, R52, 0x1f, RZ ;  /* 0x0000001f34047819 */ /* 0x000fe800000006ff */
[----:B------:R-:W1:Y:S02]  /*7d50*/  SYNCS.PHASECHK.TRANS64.TRYWAIT P1, [R2+URZ+0x80], R4 ;  /* 0x00008004020075a7 */ /* 0x000e6400080211ff */
[----:B-1----:R-:W-:Y:S05]  /*7d60*/  @!P1 BRA `(.L_x_109) ;  /* 0x0000001c00809947 */ /* 0x002fea0003800000 */
.L_x_108:
[----:B------:R-:W-:Y:S05]  /*7d70*/  BSYNC B0 ;  /* 0x0000000000007941 */ /* 0x000fea0003800000 */
.L_x_107:
[----:B------:R-:W-:Y:S01]  /*7d80*/  @P0 IADD3 R0, PT, PT, R61, R0, RZ ;  /* 0x000000003d000210 */ /* 0x000fe20007ffe0ff */
[----:B------:R-:W-:Y:S05]  /*7d90*/  @P0 WARPSYNC.ALL ;  /* 0x0000000000000948 */ /* 0x000fea0003800000 */
[----:B------:R4:W1:Y:S01]  /*7da0*/  @P0 LDSM.16.M88.4 R28, [R3+UR48+0x200] ;  /* 0x00020030031c083b */ /* 0x0008620008000200 */
[----:B------:R-:W-:Y:S03]  /*7db0*/  IADD3 R68, PT, PT, R68, 0x1, RZ ;  /* 0x0000000144447810 */ /* 0x000fe60007ffe0ff */
[----:B------:R4:W1:Y:S04]  /*7dc0*/  @P0 LDSM.16.M88.4 R36, [R0+0x200] ;  /* 0x000200000024083b */ /* 0x0008680000000200 */
.L_x_106:
[----:B------:R-:W-:Y:S05]  /*7dd0*/  BSYNC B1 ;  /* 0x0000000000017941 */ /* 0x000fea0003800000 */
.L_x_105:
[----:B----4-:R-:W-:Y:S05]  /*7de0*/  VIADD R0, R25, 0x40 ;  /* 0x0000004019007836 */ /* 0x010fea0000000000 */
[----:B------:R-:W-:Y:S04]  /*7df0*/  SHF.R.U32.HI R0, RZ, 0x15, R0 ;  /* 0x00000015ff007819 */ /* 0x000fe80000011600 */
[----:B------:R-:W-:Y:S11]  /*7e00*/  LOP3.LUT P0, RZ, R0, 0x3, R56, 0x48, !PT ;  /* 0x0000000300ff7812 */ /* 0x000ff60007804838 */
[----:B------:R-:W-:Y:S02]  /*7e10*/  @!UPT UIADD3 URZ, UPT, UPT, URZ, URZ, URZ ;  /* 0x000000fffffff290 */ /* 0x000fe4000fffe0ff */
[----:B------:R-:W-:Y:S05]  /*7e20*/  @!P0 BRA `(.L_x_110) ;  /* 0x0000000000408947 */ /* 0x000fea0003800000 */
[----:B------:R-:W4:Y:S01]  /*7e30*/  LDCU.64 UR8, c[0x4][0x70] ;  /* 0x01000e00ff0877ac */ /* 0x000f220008000a00 */
[----:B------:R-:W-:Y:S01]  /*7e40*/  MOV R3, 0x0 ;  /* 0x0000000000037802 */ /* 0x000fe20000000f00 */
[----:B------:R-:W-:Y:S02]  /*7e50*/  HFMA2 R12, -RZ, RZ, 0, 5.9604644775390625e-08 ;  /* 0x00000001ff0c7431 */ /* 0x000fe400000001ff */
[----:B--2---:R-:W-:Y:S02]  /*7e60*/  IMAD.MOV.U32 R8, RZ, RZ, 0x192 ;  /* 0x00000192ff087424 */ /* 0x004fe400078e00ff */
[----:B------:R-:W-:Y:S01]  /*7e70*/  IMAD.MOV.U32 R13, RZ, RZ, RZ ;  /* 0x000000ffff0d7224 */ /* 0x000fe200078e00ff */
[----:B------:R-:W2:Y:S01]  /*7e80*/  LDCU.64 UR6, c[0x4][0x78] ;  /* 0x01000f00ff0677ac */ /* 0x000ea20008000a00 */
[----:B-1----:R-:W1:Y:S01]  /*7e90*/  LDC.64 R2, c[0x4][R3] ;  /* 0x0100000003027b82 */ /* 0x002e620000000a00 */
[----:B------:R-:W5:Y:S01]  /*7ea0*/  LDCU.64 UR4, c[0x4][0x10] ;  /* 0x01000200ff0477ac */ /* 0x000f620008000a00 */
[----:B----4-:R-:W-:Y:S01]  /*7eb0*/  MOV R5, UR9 ;  /* 0x0000000900057c02 */ /* 0x010fe20008000f00 */
[----:B------:R-:W-:Y:S01]  /*7ec0*/  IMAD.U32 R4, RZ, RZ, UR8 ;  /* 0x00000008ff047e24 */ /* 0x000fe2000f8e00ff */
[----:B--2---:R-:W-:Y:S01]  /*7ed0*/  MOV R7, UR7 ;  /* 0x0000000700077c02 */ /* 0x004fe20008000f00 */
[----:B------:R-:W-:Y:S01]  /*7ee0*/  IMAD.U32 R6, RZ, RZ, UR6 ;  /* 0x00000006ff067e24 */ /* 0x000fe2000f8e00ff */
[----:B-----5:R-:W-:Y:S01]  /*7ef0*/  MOV R11, UR5 ;  /* 0x00000005000b7c02 */ /* 0x020fe20008000f00 */
[----:B------:R-:W-:Y:S02]  /*7f00*/  IMAD.U32 R10, RZ, RZ, UR4 ;  /* 0x00000004ff0a7e24 */ /* 0x000fe4000f8e00ff */
[----:B------:R-:W-:Y:S07]  /*7f10*/  LEPC R20, `(.L_x_110) ;  /* 0x000000001014794e */ /* 0x000fee0000000000 */
[----:B-1-3--:R-:W-:Y:S05]  /*7f20*/  CALL.ABS.NOINC R2 ;  /* 0x0000000002007343 */ /* 0x00afea0003c00000 */
.L_x_110:
[----:B------:R-:W-:Y:S01]  /*7f30*/  ISETP.NE.AND P6, PT, R64, RZ, PT ;  /* 0x000000ff4000720c */ /* 0x000fe20003fc5270 */
[----:B------:R-:W-:Y:S05]  /*7f40*/  WARPSYNC.ALL ;  /* 0x0000000000007948 */ /* 0x000fea0003800000 */
[----:B------:R-:W-:Y:S01]  /*7f50*/  R2UR UR4, R25 ;  /* 0x00000000190472ca */ /* 0x000fe200000e0000 */
[--C-:B-1----:R-:W-:Y:S01]  /*7f60*/  HADD2.F32 R3, -RZ, R28.reuse.H0_H0 ;  /* 0x2000001cff037230 */ /* 0x102fe20000004100 */
[----:B------:R-:W-:Y:S01]  /*7f70*/  ISETP.NE.U32.OR P0, PT, R63, 0x1, !P6 ;  /* 0x000000013f00780c */ /* 0x000fe20007705470 */
[--C-:B------:R-:W-:Y:S01]  /*7f80*/  HADD2.F32 R20, -RZ, R29.reuse.H0_H0 ;  /* 0x2000001dff147230 */ /* 0x100fe20000004100 */
[----:B------:R-:W-:Y:S01]  /*7f90*/  ISETP.NE.AND P1, PT, R54, RZ, PT ;  /* 0x000000ff3600720c */ /* 0x000fe20003f25270 */
[----:B------:R-:W-:Y:S01]  /*7fa0*/  HADD2.F32 R21, -RZ, R29.H1_H1 ;  /* 0x3000001dff157230 */ /* 0x000fe20000004100 */
[----:B------:R-:W-:Y:S07]  /*7fb0*/  BSSY.RECONVERGENT B0, `(.L_x_111) ;  /* 0x000004f000007945 */ /* 0x000fee0003800200 */
[----:B--2---:R-:W1:Y:S02]  /*7fc0*/  LDTM.16dp256bit.x4 R4, tmem[UR4+0x40] ;  /* 0x00004004000479ee */ /* 0x004e640008120000 */
[C---:B-1----:R-:W-:Y:S01]  /*7fd0*/  FMUL R0, R24.reuse, R4 ;  /* 0x0000000418007220 */ /* 0x042fe20000400000 */
[----:B------:R-:W-:Y:S02]  /*7fe0*/  HADD2.F32 R4, -RZ, R28.H1_H1 ;  /* 0x3000001cff047230 */ /* 0x000fe40000004100 */
[C---:B------:R-:W-:Y:S01]  /*7ff0*/  FMUL R2, R24.reuse, R5 ;  /* 0x0000000518027220 */ /* 0x040fe20000400000 */
[C---:B------:R-:W-:Y:S01]  /*8000*/  FMUL R7, R24.reuse, R7 ;  /* 0x0000000718077220 */ /* 0x040fe20000400000 */
[C---:B------:R-:W-:Y:S01]  /*8010*/  FFMA R0, R27.reuse, R3, R0 ;  /* 0x000000031b007223 */ /* 0x040fe20000000000 */
[C---:B------:R-:W-:Y:S01]  /*8020*/  FMUL R3, R24.reuse, R6 ;  /* 0x0000000618037220 */ /* 0x040fe20000400000 */
[C---:B------:R-:W-:Y:S01]  /*8030*/  FFMA R2, R27.reuse, R4, R2 ;  /* 0x000000041b027223 */ /* 0x040fe20000000002 */
[C---:B------:R-:W-:Y:S01]  /*8040*/  FMUL R4, R24.reuse, R8 ;  /* 0x0000000818047220 */ /* 0x040fe20000400000 */
[C---:B------:R-:W-:Y:S01]  /*8050*/  FMUL R8, R24.reuse, R12 ;  /* 0x0000000c18087220 */ /* 0x040fe20000400000 */
[----:B------:R-:W-:Y:S01]  /*8060*/  FMUL R12, R24, R16 ;  /* 0x00000010180c7220 */ /* 0x000fe20000400000 */
[C---:B------:R-:W-:Y:S01]  /*8070*/  FFMA R3, R27.reuse, R20, R3 ;  /* 0x000000141b037223 */ /* 0x040fe20000000003 */
[----:B------:R-:W-:Y:S01]  /*8080*/  F2FP.F16.F32.PACK_AB R32, R2, R0 ;  /* 0x000000000220723e */ /* 0x000fe200000000ff */
[--C-:B------:R-:W-:Y:S02]  /*8090*/  HADD2.F32 R16, -RZ, R30.reuse.H0_H0 ;  /* 0x2000001eff107230 */ /* 0x100fe40000004100 */
[C---:B------:R-:W-:Y:S01]  /*80a0*/  FMUL R5, R24.reuse, R9 ;  /* 0x0000000918057220 */ /* 0x040fe20000400000 */
[----:B------:R-:W-:Y:S02]  /*80b0*/  HADD2.F32 R0, -RZ, R30.H1_H1 ;  /* 0x3000001eff007230 */ /* 0x000fe40000004100 */
[C---:B------:R-:W-:Y:S01]  /*80c0*/  FFMA R7, R27.reuse, R21, R7 ;  /* 0x000000151b077223 */ /* 0x040fe20000000007 */
[--C-:B------:R-:W-:Y:S02]  /*80d0*/  HADD2.F32 R2, -RZ, R31.reuse.H0_H0 ;  /* 0x2000001fff027230 */ /* 0x100fe40000004100 */
[C---:B------:R-:W-:Y:S01]  /*80e0*/  FMUL R6, R24.reuse, R10 ;  /* 0x0000000a18067220 */ /* 0x040fe20000400000 */
[C---:B------:R-:W-:Y:S01]  /*80f0*/  FFMA R4, R27.reuse, R16, R4 ;  /* 0x000000101b047223 */ /* 0x040fe20000000004 */
[----:B------:R-:W-:Y:S01]  /*8100*/  FFMA R5, R27, R0, R5 ;  /* 0x000000001b057223 */ /* 0x000fe20000000005 */
[----:B------:R-:W-:Y:S01]  /*8110*/  F2FP.F16.F32.PACK_AB R33, R7, R3 ;  /* 0x000000030721723e */ /* 0x000fe200000000ff */
[----:B------:R-:W-:Y:S02]  /*8120*/  HADD2.F32 R16, -RZ, R31.H1_H1 ;  /* 0x3000001fff107230 */ /* 0x000fe40000004100 */
[----:B------:R-:W-:Y:S01]  /*8130*/  FFMA R6, R27, R2, R6 ;  /* 0x000000021b067223 */ /* 0x000fe20000000006 */
[C---:B------:R-:W-:Y:S01]  /*8140*/  FMUL R11, R24.reuse, R11 ;  /* 0x0000000b180b7220 */ /* 0x040fe20000400000 */
[----:B------:R-:W-:Y:S01]  /*8150*/  F2FP.F16.F32.PACK_AB R34, R5, R4 ;  /* 0x000000040522723e */ /* 0x000fe200000000ff */
[--C-:B------:R-:W-:Y:S02]  /*8160*/  HADD2.F32 R0, -RZ, R36.reuse.H0_H0 ;  /* 0x20000024ff007230 */ /* 0x100fe40000004100 */
[C---:B------:R-:W-:Y:S01]  /*8170*/  FMUL R9, R24.reuse, R13 ;  /* 0x0000000d18097220 */ /* 0x040fe20000400000 */
[----:B------:R-:W-:Y:S02]  /*8180*/  HADD2.F32 R2, -RZ, R36.H1_H1 ;  /* 0x30000024ff027230 */ /* 0x000fe40000004100 */
[C---:B------:R-:W-:Y:S01]  /*8190*/  FMUL R10, R24.reuse, R14 ;  /* 0x0000000e180a7220 */ /* 0x040fe20000400000 */
[--C-:B------:R-:W-:Y:S02]  /*81a0*/  HADD2.F32 R3, -RZ, R37.reuse.H0_H0 ;  /* 0x20000025ff037230 */ /* 0x100fe40000004100 */
        /* <DEDUP_REMOVED lines=13> */
[C---:B------:R-:W-:Y:S01]  /*8280*/  FMUL R14, R24.reuse, R18 ;  /* 0x00000012180e7220 */ /* 0x040fe20000400000 */
[----:B------:R-:W-:Y:S02]  /*8290*/  HADD2.F32 R5, -RZ, R39.H1_H1 ;  /* 0x30000027ff057230 */ /* 0x000fe40000004100 */
[C---:B------:R-:W-:Y:S01]  /*82a0*/  FFMA R15, R27.reuse, R0, R15 ;  /* 0x000000001b0f7223 */ /* 0x040fe2000000000f */
[----:B------:R-:W-:Y:S01]  /*82b0*/  MOV R0, UR49 ;  /* 0x0000003100007c02 */ /* 0x000fe20008000f00 */
        /* <DEDUP_REMOVED lines=18> */
[----:B--2---:R-:W2:Y:S01]  /*83e0*/  FENCE.VIEW.ASYNC.S ;  /* 0x00000000000073c6 */ /* 0x004ea20000000000 */
[----:B------:R-:W-:Y:S01]  /*83f0*/  @P0 PRMT R0, R72, 0x654, R0 ;  /* 0x0000065448000816 */ /* 0x000fe20000000000 */
[----:B--2---:R-:W-:Y:S06]  /*8400*/  BAR.SYNC.DEFER_BLOCKING 0x1, 0x80 ;  /* 0x0042000000007b1d */ /* 0x004fec0000010000 */
[----:B------:R-:W-:Y:S05]  /*8410*/  @P1 BRA `(.L_x_112) ;  /* 0x0000000000201947 */ /* 0x000fea0003800000 */
[----:B------:R-:W2:Y:S01]  /*8420*/  LDCU.64 UR6, c[0x0][0x348] ;  /* 0x00006900ff0677ac */ /* 0x000ea20008000a00 */
[----:B------:R-:W-:Y:S02]  /*8430*/  UIADD3 UR40, UPT, UPT, UR48, 0x2200, URZ ;  /* 0x0000220030287890 */ /* 0x000fe4000fffe0ff */
[----:B------:R-:W-:Y:S02]  /*8440*/  UIADD3 UR41, UPT, UPT, UR51, 0x40, URZ ;  /* 0x0000004033297890 */ /* 0x000fe4000fffe0ff */
[----:B--2---:R-:W-:Y:S04]  /*8450*/  UIADD3 UR4, UP0, UPT, UR6, 0x680, URZ ;  /* 0x0000068006047890 */ /* 0x004fe8000ff1e0ff */
[----:B------:R-:W-:Y:S09]  /*8460*/  UIADD3.X UR5, UPT, UPT, URZ, UR7, URZ, UP0, !UPT ;  /* 0x00000007ff057290 */ /* 0x000ff200087fe4ff */
[----:B------:R2:W-:Y:S01]  /*8470*/  UTMASTG.4D [UR40], [UR4] ;  /* 0x00000028040073b5 */ /* 0x0005e20008018000 */
[----:B------:R0:W-:Y:S01]  /*8480*/  UTMACMDFLUSH ;  /* 0x00000000000079b7 */ /* 0x0001e20000000000 */
[----:B--2---:R-:W-:Y:S04]  /*8490*/  DEPBAR.LE SB0, 0x1 ;  /* 0x000080400000791a */ /* 0x004fe80000000000 */
.L_x_112:
[----:B------:R-:W-:Y:S05]  /*84a0*/  BSYNC.RECONVERGENT B0 ;  /* 0x0000000000007941 */ /* 0x000fea0003800200 */
.L_x_111:
        /* <DEDUP_REMOVED lines=8> */
[----:B--2---:R-:W-:Y:S06]  /*8530*/  @!P0 BRA `(.L_x_114) ;  /* 0x0000000000388947 */ /* 0x004fec0003800000 */
[----:B------:R-:W-:Y:S01]  /*8540*/  ISETP.NE.U32.AND P0, PT, R71, 0x1, PT ;  /* 0x000000014700780c */ /* 0x000fe20003f05070 */
[----:B------:R-:W-:Y:S01]  /*8550*/  BSSY B0, `(.L_x_115) ;  /* 0x0000008000007945 */ /* 0x000fe20003800000 */
[----:B------:R-:W-:Y:S11]  /*8560*/  ISETP.NE.AND P1, PT, R70, RZ, PT ;  /* 0x000000ff4600720c */ /* 0x000ff60003f25270 */
[----:B------:R-:W-:Y:S04]  /*8570*/  @P0 IMAD R68, R68, 0x1000, R69 ;  /* 0x0000100044440824 */ /* 0x000fe800078e0245 */
[----:B------:R-:W-:Y:S01]  /*8580*/  @P0 VIADD R2, R68, UR48 ;  /* 0x0000003044020c36 */ /* 0x000fe20008000000 */
[----:B------:R-:W-:Y:S06]  /*8590*/  @P1 BRA `(.L_x_116) ;  /* 0x00000000000c1947 */ /* 0x000fec0003800000 */
[----:B------:R-:W-:Y:S04]  /*85a0*/  SHF.L.U32 R0, R52, 0x1f, RZ ;  /* 0x0000001f34007819 */ /* 0x000fe800000006ff */
[----:B------:R-:W2:Y:S02]  /*85b0*/  SYNCS.PHASECHK.TRANS64.TRYWAIT P1, [R3+URZ+0x80], R0 ;  /* 0x00008000030075a7 */ /* 0x000ea400080211ff */
[----:B--2---:R-:W-:Y:S05]  /*85c0*/  @!P1 BRA `(.L_x_117) ;  /* 0x00000014007c9947 */ /* 0x004fea0003800000 */
.L_x_116:
[----:B------:R-:W-:Y:S05]  /*85d0*/  BSYNC B0 ;  /* 0x0000000000007941 */ /* 0x000fea0003800000 */
.L_x_115:
[----:B------:R-:W-:Y:S01]  /*85e0*/  @P0 IADD3 R2, PT, PT, R61, R2, RZ ;  /* 0x000000023d020210 */ /* 0x000fe20007ffe0ff */
[----:B------:R-:W-:Y:S05]  /*85f0*/  @P0 WARPSYNC.ALL ;  /* 0x0000000000000948 */ /* 0x000fea0003800000 */
[----:B------:R4:W1:Y:S04]  /*8600*/  @P0 LDSM.16.M88.4 R28, [R68+UR48+0x200] ;  /* 0x00020030441c083b */ /* 0x0008680008000200 */
[----:B------:R4:W1:Y:S02]  /*8610*/  @P0 LDSM.16.M88.4 R36, [R2+0x200] ;  /* 0x000200000224083b */ /* 0x0008640000000200 */
.L_x_114:
[----:B------:R-:W-:Y:S05]  /*8620*/  BSYNC B1 ;  /* 0x0000000000017941 */ /* 0x000fea0003800000 */
.L_x_113:
[----:B--2---:R-:W-:Y:S05]  /*8630*/  VIADD R0, R25, 0x60 ;  /* 0x0000006019007836 */ /* 0x004fea0000000000 */
[----:B------:R-:W-:Y:S04]  /*8640*/  SHF.R.U32.HI R0, RZ, 0x15, R0 ;  /* 0x00000015ff007819 */ /* 0x000fe80000011600 */
[----:B------:R-:W-:Y:S11]  /*8650*/  LOP3.LUT P0, RZ, R0, 0x3, R56, 0x48, !PT ;  /* 0x0000000300ff7812 */ /* 0x000ff60007804838 */
[----:B------:R-:W-:Y:S02]  /*8660*/  @!UPT UIADD3 URZ, UPT, UPT, URZ, URZ, URZ ;  /* 0x000000fffffff290 */ /* 0x000fe4000fffe0ff */
[----:B------:R-:W-:Y:S05]  /*8670*/  @!P0 BRA `(.L_x_118) ;  /* 0x0000000000408947 */ /* 0x000fea0003800000 */
[----:B------:R-:W2:Y:S01]  /*8680*/  LDCU.64 UR8, c[0x4][0x70] ;  /* 0x01000e00ff0877ac */ /* 0x000ea20008000a00 */
[----:B------:R-:W-:Y:S01]  /*8690*/  MOV R3, 0x0 ;  /* 0x0000000000037802 */ /* 0x000fe20000000f00 */
[----:B------:R-:W-:Y:S02]  /*86a0*/  HFMA2 R12, -RZ, RZ, 0, 5.9604644775390625e-08 ;  /* 0x00000001ff0c7431 */ /* 0x000fe400000001ff */
[----:B-1----:R-:W-:Y:S02]  /*86b0*/  IMAD.MOV.U32 R8, RZ, RZ, 0x192 ;  /* 0x00000192ff087424 */ /* 0x002fe400078e00ff */
[----:B------:R-:W-:Y:S01]  /*86c0*/  IMAD.MOV.U32 R13, RZ, RZ, RZ ;  /* 0x000000ffff0d7224 */ /* 0x000fe200078e00ff */
[----:B------:R-:W1:Y:S01]  /*86d0*/  LDCU.64 UR6, c[0x4][0x78] ;  /* 0x01000f00ff0677ac */ /* 0x000e620008000a00 */
[----:B----4-:R-:W4:Y:S01]  /*86e0*/  LDC.64 R2, c[0x4][R3] ;  /* 0x0100000003027b82 */ /* 0x010f220000000a00 */
        /* <DEDUP_REMOVED lines=9> */
.L_x_118:
[----:B------:R-:W-:Y:S01]  /*8780*/  ISETP.NE.AND P0, PT, R54, RZ, PT ;  /* 0x000000ff3600720c */ /* 0x000fe20003f05270 */
[----:B------:R-:W-:Y:S05]  /*8790*/  WARPSYNC.ALL ;  /* 0x0000000000007948 */ /* 0x000fea0003800000 */
[----:B------:R-:W-:Y:S01]  /*87a0*/  R2UR UR4, R25 ;  /* 0x00000000190472ca */ /* 0x000fe200000e0000 */
[----:B------:R-:W2:Y:S01]  /*87b0*/  S2UR UR5, SR_CgaCtaId ;  /* 0x00000000000579c3 */ /* 0x000ea20000008800 */
[--C-:B-1----:R-:W-:Y:S01]  /*87c0*/  HADD2.F32 R3, -RZ, R28.reuse.H0_H0 ;  /* 0x2000001cff037230 */ /* 0x102fe20000004100 */
[----:B------:R-:W-:Y:S01]  /*87d0*/  BSSY.RECONVERGENT B0, `(.L_x_119) ;  /* 0x0000050000007945 */ /* 0x000fe20003800200 */
[----:B------:R-:W-:Y:S02]  /*87e0*/  HADD2.F32 R20, -RZ, R28.H1_H1 ;  /* 0x3000001cff147230 */ /* 0x000fe40000004100 */
[--C-:B------:R-:W-:Y:S02]  /*87f0*/  HADD2.F32 R21, -RZ, R29.reuse.H0_H0 ;  /* 0x2000001dff157230 */ /* 0x100fe40000004100 */
[----:B------:R-:W-:Y:S02]  /*8800*/  HADD2.F32 R25, -RZ, R29.H1_H1 ;  /* 0x3000001dff197230 */ /* 0x000fe40000004100 */
[--C-:B------:R-:W-:Y:S02]  /*8810*/  HADD2.F32 R26, -RZ, R30.reuse.H0_H0 ;  /* 0x2000001eff1a7230 */ /* 0x100fe40000004100 */
[----:B------:R-:W-:Y:S01]  /*8820*/  HADD2.F32 R28, -RZ, R30.H1_H1 ;  /* 0x3000001eff1c7230 */ /* 0x000fe20000004100 */
[----:B------:R-:W1:Y:S01]  /*8830*/  LDTM.16dp256bit.x4 R4, tmem[UR4+0x60] ;  /* 0x00006004000479ee */ /* 0x000e620008120000 */
[----:B------:R-:W-:Y:S01]  /*8840*/  NOP ;  /* 0x0000000000007918 */ /* 0x000fe20000000000 */
[----:B------:R-:W-:Y:S01]  /*8850*/  R2UR UR4, R67 ;  /* 0x00000000430472ca */ /* 0x000fe200000e0000 */
[--C-:B------:R-:W-:Y:S02]  /*8860*/  HADD2.F32 R29, -RZ, R31.reuse.H0_H0 ;  /* 0x2000001fff1d7230 */ /* 0x100fe40000004100 */
[----:B------:R-:W-:Y:S02]  /*8870*/  HADD2.F32 R30, -RZ, R31.H1_H1 ;  /* 0x3000001fff1e7230 */ /* 0x000fe40000004100 */
[--C-:B------:R-:W-:Y:S02]  /*8880*/  HADD2.F32 R31, -RZ, R36.reuse.H0_H0 ;  /* 0x20000024ff1f7230 */ /* 0x100fe40000004100 */
[----:B------:R-:W-:Y:S02]  /*8890*/  HADD2.F32 R32, -RZ, R36.H1_H1 ;  /* 0x30000024ff207230 */ /* 0x000fe40000004100 */
[--C-:B------:R-:W-:Y:S02]  /*88a0*/  HADD2.F32 R33, -RZ, R37.reuse.H0_H0 ;  /* 0x20000025ff217230 */ /* 0x100fe40000004100 */
[----:B------:R-:W-:Y:S02]  /*88b0*/  HADD2.F32 R34, -RZ, R37.H1_H1 ;  /* 0x30000025ff227230 */ /* 0x000fe40000004100 */
[----:B------:R-:W-:Y:S01]  /*88c0*/  UIADD3 UR4, UPT, UPT, UR4, 0xf0, URZ ;  /* 0x000000f004047890 */ /* 0x000fe2000fffe0ff */
[--C-:B------:R-:W-:Y:S02]  /*88d0*/  HADD2.F32 R35, -RZ, R38.reuse.H0_H0 ;  /* 0x20000026ff237230 */ /* 0x100fe40000004100 */
[----:B------:R-:W-:Y:S02]  /*88e0*/  HADD2.F32 R36, -RZ, R38.H1_H1 ;  /* 0x30000026ff247230 */ /* 0x000fe40000004100 */
[--C-:B------:R-:W-:Y:S02]  /*88f0*/  HADD2.F32 R37, -RZ, R39.reuse.H0_H0 ;  /* 0x20000027ff257230 */ /* 0x100fe40000004100 */
[----:B------:R-:W-:Y:S02]  /*8900*/  HADD2.F32 R38, -RZ, R39.H1_H1 ;  /* 0x30000027ff267230 */ /* 0x000fe40000004100 */
[C---:B-1----:R-:W-:Y:S01]  /*8910*/  FMUL R0, R24.reuse, R4 ;  /* 0x0000000418007220 */ /* 0x042fe20000400000 */
[----:B--2---:R-:W-:Y:S01]  /*8920*/  UPRMT UR4, UR5, 0x654, UR4 ;  /* 0x0000065405047896 */ /* 0x004fe20008000004 */
[C---:B----4-:R-:W-:Y:S01]  /*8930*/  FMUL R2, R24.reuse, R5 ;  /* 0x0000000518027220 */ /* 0x050fe20000400000 */
[C---:B------:R-:W-:Y:S01]  /*8940*/  FMUL R7, R24.reuse, R7 ;  /* 0x0000000718077220 */ /* 0x040fe20000400000 */
[C---:B------:R-:W-:Y:S01]  /*8950*/  FFMA R0, R27.reuse, R3, R0 ;  /* 0x000000031b007223 */ /* 0x040fe20000000000 */
[C---:B------:R-:W-:Y:S01]  /*8960*/  FMUL R3, R24.reuse, R6 ;  /* 0x0000000618037220 */ /* 0x040fe20000400000 */
[C---:B------:R-:W-:Y:S01]  /*8970*/  FFMA R2, R27.reuse, R20, R2 ;  /* 0x000000141b027223 */ /* 0x040fe20000000002 */
[C---:B------:R-:W-:Y:S01]  /*8980*/  FMUL R4, R24.reuse, R8 ;  /* 0x0000000818047220 */ /* 0x040fe20000400000 */
[----:B------:R-:W-:Y:S01]  /*8990*/  FMUL R5, R24, R9 ;  /* 0x0000000918057220 */ /* 0x000fe20000400000 */
[C---:B------:R-:W-:Y:S01]  /*89a0*/  FFMA R3, R27.reuse, R21, R3 ;  /* 0x000000151b037223 */ /* 0x040fe20000000003 */
[----:B------:R-:W-:Y:S01]  /*89b0*/  SYNCS.ARRIVE.TRANS64.RED.A1T0 RZ, [UR4], RZ ;  /* 0x000000ffffff79a7 */ /* 0x000fe20008100404 */
[----:B------:R-:W-:Y:S01]  /*89c0*/  F2FP.F16.F32.PACK_AB R68, R2, R0 ;  /* 0x000000000244723e */ /* 0x000fe200000000ff */
[C---:B------:R-:W-:Y:S01]  /*89d0*/  FFMA R7, R27.reuse, R25, R7 ;  /* 0x000000191b077223 */ /* 0x040fe20000000007 */
[C---:B------:R-:W-:Y:S01]  /*89e0*/  FFMA R4, R27.reuse, R26, R4 ;  /* 0x0000001a1b047223 */ /* 0x040fe20000000004 */
[C---:B------:R-:W-:Y:S01]  /*89f0*/  FFMA R5, R27.reuse, R28, R5 ;  /* 0x0000001c1b057223 */ /* 0x040fe20000000005 */
[C---:B------:R-:W-:Y:S01]  /*8a00*/  FMUL R6, R24.reuse, R10 ;  /* 0x0000000a18067220 */ /* 0x040fe20000400000 */
[C---:B------:R-:W-:Y:S01]  /*8a10*/  FMUL R11, R24.reuse, R11 ;  /* 0x0000000b180b7220 */ /* 0x040fe20000400000 */
[C---:B------:R-:W-:Y:S01]  /*8a20*/  FMUL R8, R24.reuse, R12 ;  /* 0x0000000c18087220 */ /* 0x040fe20000400000 */
[C---:B------:R-:W-:Y:S01]  /*8a30*/  FMUL R9, R24.reuse, R13 ;  /* 0x0000000d18097220 */ /* 0x040fe20000400000 */
[C---:B------:R-:W-:Y:S01]  /*8a40*/  FFMA R6, R27.reuse, R29, R6 ;  /* 0x0000001d1b067223 */ /* 0x040fe20000000006 */
        /* <DEDUP_REMOVED lines=10> */
[----:B------:R-:W-:Y:S01]  /*8af0*/  FMUL R19, R24, R19 ;  /* 0x0000001318137220 */ /* 0x000fe20000400000 */
[C---:B------:R-:W-:Y:S01]  /*8b00*/  FFMA R12, R27.reuse, R35, R12 ;  /* 0x000000231b0c7223 */ /* 0x040fe2000000000c */
[C---:B------:R-:W-:Y:S01]  /*8b10*/  FFMA R13, R27.reuse, R36, R13 ;  /* 0x000000241b0d7223 */ /* 0x040fe2000000000d */
[C---:B------:R-:W-:Y:S01]  /*8b20*/  FFMA R14, R27.reuse, R37, R14 ;  /* 0x000000251b0e7223 */ /* 0x040fe2000000000e */
[----:B------:R-:W-:Y:S01]  /*8b30*/  FFMA R19, R27, R38, R19 ;  /* 0x000000261b137223 */ /* 0x000fe20000000013 */
[----:B---3--:R-:W-:Y:S02]  /*8b40*/  F2FP.F16.F32.PACK_AB R69, R7, R3 ;  /* 0x000000030745723e */ /* 0x008fe400000000ff */
[----:B------:R-:W-:Y:S02]  /*8b50*/  F2FP.F16.F32.PACK_AB R70, R5, R4 ;  /* 0x000000040546723e */ /* 0x000fe400000000ff */
        /* <DEDUP_REMOVED lines=23> */
.L_x_120:
[----:B------:R-:W-:Y:S05]  /*8cd0*/  BSYNC.RECONVERGENT B0 ;  /* 0x0000000000007941 */ /* 0x000fea0003800200 */
.L_x_119:
[----:B------:R-:W-:Y:S01]  /*8ce0*/  BAR.SYNC.DEFER_BLOCKING 0x1, 0x80 ;  /* 0x0042000000007b1d */ /* 0x000fe20000010000 */
[----:B------:R-:W-:Y:S01]  /*8cf0*/  UISETP.NE.AND UP0, UPT, UR53, -0x4, UPT ;  /* 0xfffffffc3500788c */ /* 0x000fe2000bf05270 */
[----:B------:R-:W-:Y:S08]  /*8d00*/  IADD3 R22, PT, PT, R22, 0x1, RZ ;  /* 0x0000000116167810 */ /* 0x000ff00007ffe0ff */
[----:B------:R-:W-:Y:S05]  /*8d10*/  BRA.U !UP0, `(.L_x_121) ;  /* 0x0000000108287547 */ /* 0x000fea000b800000 */
[----:B------:R-:W-:Y:S01]  /*8d20*/  ISETP.NE.AND P0, PT, R64, RZ, PT ;  /* 0x000000ff4000720c */ /* 0x000fe20003f05270 */
[----:B------:R-:W-:Y:S01]  /*8d30*/  IMAD.U32 R0, RZ, RZ, UR50 ;  /* 0x00000032ff007e24 */ /* 0x000fe2000f8e00ff */
[----:B------:R-:W-:Y:S02]  /*8d40*/  UIADD3 UR4, UPT, UPT, UR50, 0x1, URZ ;  /* 0x0000000132047890 */ /* 0x000fe4000fffe0ff */
[----:B------:R-:W-:Y:S02]  /*8d50*/  ISETP.NE.U32.OR P0, PT, R63, 0x1, !P0 ;  /* 0x000000013f00780c */ /* 0x000fe40004705470 */
[----:B------:R-:W-:Y:S04]  /*8d60*/  UISETP.NE.AND UP0, UPT, UR4, 0x4, UPT ;  /* 0x000000040400788c */ /* 0x000fe8000bf05270 */
[----:B------:R-:W-:Y:S07]  /*8d70*/  USEL UR50, UR4, URZ, UP0 ;  /* 0x000000ff04327287 */ /* 0x000fee0008000000 */
[----:B------:R-:W-:Y:S05]  /*8d80*/  @P0 LEA R0, R0, UR48, 0x3 ;  /* 0x0000003000000c11 */ /* 0x000fea000f8e18ff */
[----:B------:R-:W-:Y:S05]  /*8d90*/  @P0 VIADD R0, R0, 0xa0 ;  /* 0x000000a000000836 */ /* 0x000fea0000000000 */
[----:B------:R-:W-:Y:S04]  /*8da0*/  @P0 PRMT R0, R72, 0x654, R0 ;  /* 0x0000065448000816 */ /* 0x000fe80000000000 */
[----:B------:R2:W-:Y:S03]  /*8db0*/  @P0 SYNCS.ARRIVE.TRANS64.RED.A1T0 RZ, [R0+URZ], RZ ;  /* 0x000000ff00ff09a7 */ /* 0x0005e600081004ff */
.L_x_121:
[----:B------:R-:W-:Y:S01]  /*8dc0*/  R2UR UR5, R48 ;  /* 0x00000000300572ca */ /* 0x000fe200000e0000 */
[----:B------:R-:W-:Y:S01]  /*8dd0*/  UIADD3 UR53, UPT, UPT, UR53, 0x4, URZ ;  /* 0x0000000435357890 */ /* 0x000fe2000fffe0ff */
[----:B------:R-:W-:Y:S01]  /*8de0*/  R2UR UR4, R49 ;  /* 0x00000000310472ca */ /* 0x000fe200000e0000 */
[----:B------:R-:W-:Y:S01]  /*8df0*/  UMOV UR49, UR62 ;  /* 0x0000003e00317c82 */ /* 0x000fe20008000000 */
[----:B------:R-:W-:Y:S02]  /*8e00*/  LOP3.LUT P0, RZ, R46, 0x1, RZ, 0xc0, !PT ;  /* 0x000000012eff7812 */ /* 0x000fe4000780c0ff */
[----:B------:R-:W-:Y:S02]  /*8e10*/  ISETP.NE.AND P1, PT, R22, 0x2, PT ;  /* 0x000000021600780c */ /* 0x000fe40003f25270 */
[----:B------:R-:W-:Y:S02]  /*8e20*/  LOP3.LUT R50, R50, 0x1, RZ, 0x3c, !PT ;  /* 0x0000000132327812 */ /* 0x000fe400078e3cff */
[----:B--2---:R-:W-:Y:S02]  /*8e30*/  SEL R0, RZ, 0x1, P1 ;  /* 0x00000001ff007807 */ /* 0x004fe40000800000 */
[----:B------:R-:W-:Y:S01]  /*8e40*/  SEL R22, R22, RZ, P1 ;  /* 0x000000ff16167207 */ /* 0x000fe20000800000 */
[----:B------:R-:W-:Y:S01]  /*8e50*/  UIADD3 UR20, UPT, UPT, UR36, UR5, URZ ;  /* 0x0000000524147290 */ /* 0x000fe2000fffe0ff */
[----:B------:R-:W-:Y:S01]  /*8e60*/  LOP3.LUT R51, R51, R0, RZ, 0x3c, !PT ;  /* 0x0000000033337212 */ /* 0x000fe200078e3cff */
[----:B------:R-:W-:Y:S02]  /*8e70*/  UIADD3 UR24, UPT, UPT, UR37, UR4, URZ ;  /* 0x0000000425187290 */ /* 0x000fe4000fffe0ff */
[----:B------:R-:W-:Y:S10]  /*8e80*/  @P0 BRA `(.L_x_122) ;  /* 0xffffffc800f80947 */ /* 0x000ff4000383ffff */
[----:B------:R-:W-:-:S13]  /*8e90*/  R2UR UR4, R59 ;  /* 0x000000003b0472ca */ /* 0x000fda00000e0000 */
[----:B------:R-:W-:-:S09]  /*8ea0*/  UISETP.NE.AND UP0, UPT, UR4, URZ, UPT ;  /* 0x000000ff0400728c */ /* 0x000fd2000bf05270 */
[----:B------:R-:W-:Y:S05]  /*8eb0*/  BRA.U !UP0, `(.L_x_123) ;  /* 0x0000000108487547 */ /* 0x000fea000b800000 */
[----:B------:R-:W2:Y:S02]  /*8ec0*/  LDCU.64 UR4, c[0x0][0x890] ;  /* 0x00011200ff0477ac */ /* 0x000ea40008000a00 */
[----:B--2---:R-:W-:-:S04]  /*8ed0*/  UISETP.NE.U32.AND UP0, UPT, UR4, URZ, UPT ;  /* 0x000000ff0400728c */ /* 0x004fc8000bf05070 */
[----:B------:R-:W-:-:S09]  /*8ee0*/  UISETP.NE.AND.EX UP0, UPT, UR5, URZ, UPT, UP0 ;  /* 0x000000ff0500728c */ /* 0x000fd2000bf05300 */
[----:B------:R-:W-:Y:S05]  /*8ef0*/  BRA.U UP0, `(.L_x_124) ;  /* 0x00000001000c7547 */ /* 0x000fea000b800000 */
[----:B------:R-:W-:-:S13]  /*8f00*/  FSETP.NEU.AND P0, PT, R27, RZ, PT ;  /* 0x000000ff1b00720b */ /* 0x000fda0003f0d000 */
[----:B------:R-:W-:Y:S05]  /*8f10*/  @!P0 EXIT ;  /* 0x000000000000894d */ /* 0x000fea0003800000 */
[----:B------:R-:W-:Y:S05]  /*8f20*/  BRA `(.L_x_123) ;  /* 0x00000000002c7947 */ /* 0x000fea0003800000 */
.L_x_124:
[----:B------:R-:W-:Y:S01]  /*8f30*/  ISETP.NE.AND P0, PT, R62, RZ, PT ;  /* 0x000000ff3e00720c */ /* 0x000fe20003f05270 */
[----:B------:R-:W-:-:S12]  /*8f40*/  BSSY.RECONVERGENT B0, `(.L_x_123) ;  /* 0x0000009000007945 */ /* 0x000fd80003800200 */
[----:B------:R-:W-:Y:S05]  /*8f50*/  @P0 BRA `(.L_x_125) ;  /* 0x0000000000140947 */ /* 0x000fea0003800000 */
[----:B------:R-:W2:Y:S02]  /*8f60*/  LDCU.64 UR4, c[0x0][0x888] ;  /* 0x00011100ff0477ac */ /* 0x000ea40008000a00 */
[----:B--2---:R-:W-:-:S04]  /*8f70*/  ISETP.NE.U32.AND P0, PT, RZ, UR4, PT ;  /* 0x00000004ff007c0c */ /* 0x004fc8000bf05070 */
[----:B------:R-:W-:-:S13]  /*8f80*/  ISETP.NE.AND.EX P0, PT, RZ, UR5, PT, P0 ;  /* 0x00000005ff007c0c */ /* 0x000fda000bf05300 */
[----:B------:R-:W-:Y:S05]  /*8f90*/  @!P0 EXIT ;  /* 0x000000000000894d */ /* 0x000fea0003800000 */
[----:B------:R-:W-:Y:S05]  /*8fa0*/  BRA `(.L_x_126) ;  /* 0x0000000000087947 */ /* 0x000fea0003800000 */
.L_x_125:
[----:B------:R-:W-:-:S13]  /*8fb0*/  FSETP.NEU.AND P0, PT, R27, RZ, PT ;  /* 0x000000ff1b00720b */ /* 0x000fda0003f0d000 */
[----:B------:R-:W-:Y:S05]  /*8fc0*/  @!P0 EXIT ;  /* 0x000000000000894d */ /* 0x000fea0003800000 */
.L_x_126:
[----:B------:R-:W-:Y:S05]  /*8fd0*/  BSYNC.RECONVERGENT B0 ;  /* 0x0000000000007941 */ /* 0x000fea0003800200 */
.L_x_123:
[----:B------:R-:W2:Y:S01]  /*8fe0*/  S2UR UR5, SR_CgaCtaId ;  /* 0x00000000000579c3 */ /* 0x000ea20000008800 */
[----:B------:R-:W-:Y:S01]  /*8ff0*/  ULEA UR4, UR50, UR48, 0x3 ;  /* 0x0000003032047291 */ /* 0x000fe2000f8e18ff */
[----:B------:R-:W-:-:S04]  /*9000*/  DEPBAR.LE SB0, 0x0 ;  /* 0x000080000000791a */ /* 0x000fc80000000000 */
[----:B------:R-:W-:-:S04]  /*9010*/  UIADD3 UR4, UPT, UPT, UR4, 0xa0, URZ ;  /* 0x000000a004047890 */ /* 0x000fc8000fffe0ff */
[----:B--2---:R-:W-:-:S09]  /*9020*/  UPRMT UR4, UR5, 0x654, UR4 ;  /* 0x0000065405047896 */ /* 0x004fd20008000004 */
[----:B------:R-:W-:Y:S01]  /*9030*/  SYNCS.ARRIVE.TRANS64.RED.A1T0 RZ, [UR4], RZ ;  /* 0x000000ffffff79a7 */ /* 0x000fe20008100404 */
[----:B------:R-:W-:Y:S05]  /*9040*/  EXIT ;  /* 0x000000000000794d */ /* 0x000fea0003800000 */
.L_x_19:
[----:B------:R-:W-:Y:S07]  /*9050*/  MOV R0, UR41 ;  /* 0x0000002900007c02 */ /* 0x000fee0008000f00 */
.L_x_127:
[----:B-1----:R1:W3:Y:S02]  /*9060*/  SYNCS.PHASECHK.TRANS64.TRYWAIT P0, [R0+URZ+0x40], R4 ;  /* 0x00004004000075a7 */ /* 0x0022e400080011ff */
[----:B---3--:R-:W-:Y:S05]  /*9070*/  @!P0 NANOSLEEP.SYNCS 0x989680 ;  /* 0x009896800000895d */ /* 0x008fea0003900000 */
[----:B------:R-:W3:Y:S02]  /*9080*/  @!P0 SYNCS.PHASECHK.TRANS64 P0, [R0+URZ+0x40], R4 ;  /* 0x00004004000085a7 */ /* 0x000ee400080010ff */
[----:B---3--:R-:W-:Y:S05]  /*9090*/  @!P0 BRA `(.L_x_127) ;  /* 0xfffffffc00f08947 */ /* 0x008fea000383ffff */
[----:B------:R-:W-:Y:S05]  /*90a0*/  BRA `(.L_x_18) ;  /* 0xffffff8800a87947 */ /* 0x000fea000383ffff */
.L_x_25:
[----:B-1----:R-:W-:Y:S07]  /*90b0*/  MOV R0, UR33 ;  /* 0x0000002100007c02 */ /* 0x002fee0008000f00 */
.L_x_128:
[----:B-1----:R1:W2:Y:S02]  /*90c0*/  SYNCS.PHASECHK.TRANS64.TRYWAIT P0, [R0+URZ+0x40], R4 ;  /* 0x00004004000075a7 */ /* 0x0022a400080011ff */
[----:B--2---:R-:W-:Y:S05]  /*90d0*/  @!P0 NANOSLEEP.SYNCS 0x989680 ;  /* 0x009896800000895d */ /* 0x004fea0003900000 */
[----:B------:R-:W2:Y:S02]  /*90e0*/  @!P0 SYNCS.PHASECHK.TRANS64 P0, [R0+URZ+0x40], R4 ;  /* 0x00004004000085a7 */ /* 0x000ea400080010ff */
[----:B--2---:R-:W-:Y:S05]  /*90f0*/  @!P0 BRA `(.L_x_128) ;  /* 0xfffffffc00f08947 */ /* 0x004fea000383ffff */
[----:B------:R-:W-:Y:S05]  /*9100*/  BRA `(.L_x_24) ;  /* 0xffffff8c00e47947 */ /* 0x000fea000383ffff */
.L_x_29:
[----:B-1----:R-:W-:-:S07]  /*9110*/  MOV R0, UR31 ;  /* 0x0000001f00007c02 */ /* 0x002fce0008000f00 */
.L_x_129:
[----:B-1----:R1:W2:Y:S02]  /*9120*/  SYNCS.PHASECHK.TRANS64.TRYWAIT P0, [R0+URZ+0xd0], R3 ;  /* 0x0000d003000075a7 */ /* 0x0022a400080011ff */
[----:B--2---:R-:W-:Y:S05]  /*9130*/  @!P0 NANOSLEEP.SYNCS 0x989680 ;  /* 0x009896800000895d */ /* 0x004fea0003900000 */
[----:B------:R-:W2:Y:S02]  /*9140*/  @!P0 SYNCS.PHASECHK.TRANS64 P0, [R0+URZ+0xd0], R3 ;  /* 0x0000d003000085a7 */ /* 0x000ea400080010ff */
[----:B--2---:R-:W-:Y:S05]  /*9150*/  @!P0 BRA `(.L_x_129) ;  /* 0xfffffffc00f08947 */ /* 0x004fea000383ffff */
[----:B------:R-:W-:Y:S05]  /*9160*/  BRA `(.L_x_130) ;  /* 0xffffff9000bc7947 */ /* 0x000fea000383ffff */
.L_x_33:
[----:B------:R-:W-:-:S07]  /*9170*/  MOV R0, UR4 ;  /* 0x0000000400007c02 */ /* 0x000fce0008000f00 */
.L_x_131:
[----:B-1----:R1:W2:Y:S02]  /*9180*/  SYNCS.PHASECHK.TRANS64.TRYWAIT P0, [R0+URZ], R2 ;  /* 0x00000002000075a7 */ /* 0x0022a400080011ff */
[----:B--2---:R-:W-:Y:S05]  /*9190*/  @!P0 NANOSLEEP.SYNCS 0x989680 ;  /* 0x009896800000895d */ /* 0x004fea0003900000 */
[----:B------:R-:W2:Y:S02]  /*91a0*/  @!P0 SYNCS.PHASECHK.TRANS64 P0, [R0+URZ], R2 ;  /* 0x00000002000085a7 */ /* 0x000ea400080010ff */
[----:B--2---:R-:W-:Y:S05]  /*91b0*/  @!P0 BRA `(.L_x_131) ;  /* 0xfffffffc00f08947 */ /* 0x004fea000383ffff */
[----:B------:R-:W-:Y:S05]  /*91c0*/  BRA `(.L_x_132) ;  /* 0xffffff9800507947 */ /* 0x000fea000383ffff */
.L_x_34:
[----:B------:R-:W-:-:S07]  /*91d0*/  MOV R0, UR5 ;  /* 0x0000000500007c02 */ /* 0x000fce0008000f00 */
.L_x_133:
[----:B-1----:R1:W2:Y:S02]  /*91e0*/  SYNCS.PHASECHK.TRANS64.TRYWAIT P0, [R0+URZ], R2 ;  /* 0x00000002000075a7 */ /* 0x0022a400080011ff */
[----:B--2---:R-:W-:Y:S05]  /*91f0*/  @!P0 NANOSLEEP.SYNCS 0x989680 ;  /* 0x009896800000895d */ /* 0x004fea0003900000 */
[----:B------:R-:W2:Y:S02]  /*9200*/  @!P0 SYNCS.PHASECHK.TRANS64 P0, [R0+URZ], R2 ;  /* 0x00000002000085a7 */ /* 0x000ea400080010ff */
[----:B--2---:R-:W-:Y:S05]  /*9210*/  @!P0 BRA `(.L_x_133) ;  /* 0xfffffffc00f08947 */ /* 0x004fea000383ffff */
[----:B------:R-:W-:Y:S05]  /*9220*/  BRA `(.L_x_134) ;  /* 0xffffff9800607947 */ /* 0x000fea000383ffff */
.L_x_35:
[----:B------:R-:W-:-:S07]  /*9230*/  MOV R0, UR5 ;  /* 0x0000000500007c02 */ /* 0x000fce0008000f00 */
.L_x_135:
[----:B-1----:R1:W2:Y:S02]  /*9240*/  SYNCS.PHASECHK.TRANS64.TRYWAIT P0, [R0+URZ], R2 ;  /* 0x00000002000075a7 */ /* 0x0022a400080011ff */
[----:B--2---:R-:W-:Y:S05]  /*9250*/  @!P0 NANOSLEEP.SYNCS 0x989680 ;  /* 0x009896800000895d */ /* 0x004fea0003900000 */
[----:B------:R-:W2:Y:S02]  /*9260*/  @!P0 SYNCS.PHASECHK.TRANS64 P0, [R0+URZ], R2 ;  /* 0x00000002000085a7 */ /* 0x000ea400080010ff */
[----:B--2---:R-:W-:Y:S05]  /*9270*/  @!P0 BRA `(.L_x_135) ;  /* 0xfffffffc00f08947 */ /* 0x004fea000383ffff */
[----:B------:R-:W-:Y:S05]  /*9280*/  BRA `(.L_x_136) ;  /* 0xffffff9800707947 */ /* 0x000fea000383ffff */
.L_x_36:
[----:B------:R-:W-:-:S07]  /*9290*/  MOV R0, UR5 ;  /* 0x0000000500007c02 */ /* 0x000fce0008000f00 */
.L_x_137:
[----:B-1----:R1:W2:Y:S02]  /*92a0*/  SYNCS.PHASECHK.TRANS64.TRYWAIT P0, [R0+URZ], R2 ;  /* 0x00000002000075a7 */ /* 0x0022a400080011ff */
[----:B--2---:R-:W-:Y:S05]  /*92b0*/  @!P0 NANOSLEEP.SYNCS 0x989680 ;  /* 0x009896800000895d */ /* 0x004fea0003900000 */
[----:B------:R-:W2:Y:S02]  /*92c0*/  @!P0 SYNCS.PHASECHK.TRANS64 P0, [R0+URZ], R2 ;  /* 0x00000002000085a7 */ /* 0x000ea400080010ff */
[----:B--2---:R-:W-:Y:S05]  /*92d0*/  @!P0 BRA `(.L_x_137) ;  /* 0xfffffffc00f08947 */ /* 0x004fea000383ffff */
[----:B------:R-:W-:Y:S05]  /*92e0*/  BRA `(.L_x_138) ;  /* 0xffffff9800807947 */ /* 0x000fea000383ffff */
.L_x_37:
[----:B------:R-:W-:-:S07]  /*92f0*/  MOV R0, UR5 ;  /* 0x0000000500007c02 */ /* 0x000fce0008000f00 */
.L_x_139:
[----:B-1----:R1:W2:Y:S02]  /*9300*/  SYNCS.PHASECHK.TRANS64.TRYWAIT P0, [R0+URZ], R2 ;  /* 0x00000002000075a7 */ /* 0x0022a400080011ff */
[----:B--2---:R-:W-:Y:S05]  /*9310*/  @!P0 NANOSLEEP.SYNCS 0x989680 ;  /* 0x009896800000895d */ /* 0x004fea0003900000 */
[----:B------:R-:W2:Y:S02]  /*9320*/  @!P0 SYNCS.PHASECHK.TRANS64 P0, [R0+URZ], R2 ;  /* 0x00000002000085a7 */ /* 0x000ea400080010ff */
[----:B--2---:R-:W-:Y:S05]  /*9330*/  @!P0 BRA `(.L_x_139) ;  /* 0xfffffffc00f08947 */ /* 0x004fea000383ffff */
[----:B------:R-:W-:Y:S05]  /*9340*/  BRA `(.L_x_140) ;  /* 0xffffff9800907947 */ /* 0x000fea000383ffff */
.L_x_38:
[----:B------:R-:W-:-:S07]  /*9350*/  MOV R0, UR5 ;  /* 0x0000000500007c02 */ /* 0x000fce0008000f00 */
.L_x_141:
[----:B-1----:R1:W2:Y:S02]  /*9360*/  SYNCS.PHASECHK.TRANS64.TRYWAIT P0, [R0+URZ], R2 ;  /* 0x00000002000075a7 */ /* 0x0022a400080011ff */
[----:B--2---:R-:W-:Y:S05]  /*9370*/  @!P0 NANOSLEEP.SYNCS 0x989680 ;  /* 0x009896800000895d */ /* 0x004fea0003900000 */
[----:B------:R-:W2:Y:S02]  /*9380*/  @!P0 SYNCS.PHASECHK.TRANS64 P0, [R0+URZ], R2 ;  /* 0x00000002000085a7 */ /* 0x000ea400080010ff */
[----:B--2---:R-:W-:Y:S05]  /*9390*/  @!P0 BRA `(.L_x_141) ;  /* 0xfffffffc00f08947 */ /* 0x004fea000383ffff */
[----:B------:R-:W-:Y:S05]  /*93a0*/  BRA `(.L_x_142) ;  /* 0xffffff9800a07947 */ /* 0x000fea000383ffff */
.L_x_39:
[----:B------:R-:W-:-:S07]  /*93b0*/  MOV R0, UR5 ;  /* 0x0000000500007c02 */ /* 0x000fce0008000f00 */
.L_x_143:
[----:B-1----:R1:W2:Y:S02]  /*93c0*/  SYNCS.PHASECHK.TRANS64.TRYWAIT P0, [R0+URZ], R2 ;  /* 0x00000002000075a7 */ /* 0x0022a400080011ff */
[----:B--2---:R-:W-:Y:S05]  /*93d0*/  @!P0 NANOSLEEP.SYNCS 0x989680 ;  /* 0x009896800000895d */ /* 0x004fea0003900000 */
[----:B------:R-:W2:Y:S02]  /*93e0*/  @!P0 SYNCS.PHASECHK.TRANS64 P0, [R0+URZ], R2 ;  /* 0x00000002000085a7 */ /* 0x000ea400080010ff */
[----:B--2---:R-:W-:Y:S05]  /*93f0*/  @!P0 BRA `(.L_x_143) ;  /* 0xfffffffc00f08947 */ /* 0x004fea000383ffff */
[----:B------:R-:W-:Y:S05]  /*9400*/  BRA `(.L_x_144) ;  /* 0xffffff9800b07947 */ /* 0x000fea000383ffff */
.L_x_42:
[----:B------:R-:W-:-:S07]  /*9410*/  MOV R4, UR4 ;  /* 0x0000000400047c02 */ /* 0x000fce0008000f00 */
.L_x_145:
[----:B--2---:R2:W3:Y:S02]  /*9420*/  SYNCS.PHASECHK.TRANS64.TRYWAIT P1, [R4+URZ+0xd8], R6 ;  /* 0x0000d806040075a7 */ /* 0x0044e400080211ff */
[----:B---3--:R-:W-:Y:S05]  /*9430*/  @!P1 NANOSLEEP.SYNCS 0x989680 ;  /* 0x009896800000995d */ /* 0x008fea0003900000 */
[----:B------:R-:W3:Y:S02]  /*9440*/  @!P1 SYNCS.PHASECHK.TRANS64 P1, [R4+URZ+0xd8], R6 ;  /* 0x0000d806040095a7 */ /* 0x000ee400080210ff */
[----:B---3--:R-:W-:Y:S05]  /*9450*/  @!P1 BRA `(.L_x_145) ;  /* 0xfffffffc00f09947 */ /* 0x008fea000383ffff */
[----:B------:R-:W-:Y:S05]  /*9460*/  BRA `(.L_x_146) ;  /* 0xffffff9c00207947 */ /* 0x000fea000383ffff */
.L_x_43:
[----:B--2---:R-:W-:-:S07]  /*9470*/  MOV R4, UR4 ;  /* 0x0000000400047c02 */ /* 0x004fce0008000f00 */
.L_x_147:
[----:B--2---:R2:W3:Y:S02]  /*9480*/  SYNCS.PHASECHK.TRANS64.TRYWAIT P1, [R4+URZ+0xd0], R5 ;  /* 0x0000d005040075a7 */ /* 0x0044e400080211ff */
[----:B---3--:R-:W-:Y:S05]  /*9490*/  @!P1 NANOSLEEP.SYNCS 0x989680 ;  /* 0x009896800000995d */ /* 0x008fea0003900000 */
[----:B------:R-:W3:Y:S02]  /*94a0*/  @!P1 SYNCS.PHASECHK.TRANS64 P1, [R4+URZ+0xd0], R5 ;  /* 0x0000d005040095a7 */ /* 0x000ee400080210ff */
[----:B---3--:R-:W-:Y:S05]  /*94b0*/  @!P1 BRA `(.L_x_147) ;  /* 0xfffffffc00f09947 */ /* 0x008fea000383ffff */
[----:B------:R-:W-:Y:S05]  /*94c0*/  BRA `(.L_x_148) ;  /* 0xffffff9c00287947 */ /* 0x000fea000383ffff */
.L_x_51:
[----:B------:R-:W-:-:S07]  /*94d0*/  MOV R0, UR21 ;  /* 0x0000001500007c02 */ /* 0x000fce0008000f00 */
.L_x_149:
[----:B--2---:R2:W3:Y:S02]  /*94e0*/  SYNCS.PHASECHK.TRANS64.TRYWAIT P0, [R0+URZ+0xd0], R2 ;  /* 0x0000d002000075a7 */ /* 0x0044e400080011ff */
[----:B---3--:R-:W-:Y:S05]  /*94f0*/  @!P0 NANOSLEEP.SYNCS 0x989680 ;  /* 0x009896800000895d */ /* 0x008fea0003900000 */
[----:B------:R-:W3:Y:S02]  /*9500*/  @!P0 SYNCS.PHASECHK.TRANS64 P0, [R0+URZ+0xd0], R2 ;  /* 0x0000d002000085a7 */ /* 0x000ee400080010ff */
[----:B---3--:R-:W-:Y:S05]  /*9510*/  @!P0 BRA `(.L_x_149) ;  /* 0xfffffffc00f08947 */ /* 0x008fea000383ffff */
[----:B------:R-:W-:Y:S05]  /*9520*/  BRA `(.L_x_150) ;  /* 0xffffffa000ac7947 */ /* 0x000fea000383ffff */
.L_x_52:
[----:B------:R-:W-:-:S07]  /*9530*/  MOV R0, UR25 ;  /* 0x0000001900007c02 */ /* 0x000fce0008000f00 */
.L_x_151:
[----:B--2---:R2:W3:Y:S02]  /*9540*/  SYNCS.PHASECHK.TRANS64.TRYWAIT P0, [R0+URZ+0xf0], R2 ;  /* 0x0000f002000075a7 */ /* 0x0044e400080011ff */
[----:B---3--:R-:W-:Y:S05]  /*9550*/  @!P0 NANOSLEEP.SYNCS 0x989680 ;  /* 0x009896800000895d */ /* 0x008fea0003900000 */
[----:B------:R-:W3:Y:S02]  /*9560*/  @!P0 SYNCS.PHASECHK.TRANS64 P0, [R0+URZ+0xf0], R2 ;  /* 0x0000f002000085a7 */ /* 0x000ee400080010ff */
[----:B---3--:R-:W-:Y:S05]  /*9570*/  @!P0 BRA `(.L_x_151) ;  /* 0xfffffffc00f08947 */ /* 0x008fea000383ffff */
[----:B------:R-:W-:Y:S05]  /*9580*/  BRA `(.L_x_152) ;  /* 0xffffffa000c47947 */ /* 0x000fea000383ffff */
.L_x_55:
[----:B--2---:R-:W-:Y:S07]  /*9590*/  MOV R0, UR17 ;  /* 0x0000001100007c02 */ /* 0x004fee0008000f00 */
.L_x_153:
[----:B--2---:R2:W3:Y:S02]  /*95a0*/  SYNCS.PHASECHK.TRANS64.TRYWAIT P0, [R0+URZ], R3 ;  /* 0x00000003000075a7 */ /* 0x0044e400080011ff */
[----:B---3--:R-:W-:Y:S05]  /*95b0*/  @!P0 NANOSLEEP.SYNCS 0x989680 ;  /* 0x009896800000895d */ /* 0x008fea0003900000 */
[----:B------:R-:W3:Y:S02]  /*95c0*/  @!P0 SYNCS.PHASECHK.TRANS64 P0, [R0+URZ], R3 ;  /* 0x00000003000085a7 */ /* 0x000ee400080010ff */
[----:B---3--:R-:W-:Y:S05]  /*95d0*/  @!P0 BRA `(.L_x_153) ;  /* 0xfffffffc00f08947 */ /* 0x008fea000383ffff */
[----:B------:R-:W-:Y:S05]  /*95e0*/  BRA `(.L_x_54) ;  /* 0xffffffa000f47947 */ /* 0x000fea000383ffff */
.L_x_58:
[----:B------:R-:W-:-:S07]  /*95f0*/  MOV R0, UR4 ;  /* 0x0000000400007c02 */ /* 0x000fce0008000f00 */
.L_x_154:
[----:B--2---:R2:W4:Y:S02]  /*9600*/  SYNCS.PHASECHK.TRANS64.TRYWAIT P0, [R0+URZ], R2 ;  /* 0x00000002000075a7 */ /* 0x00452400080011ff */
[----:B----4-:R-:W-:Y:S05]  /*9610*/  @!P0 NANOSLEEP.SYNCS 0x989680 ;  /* 0x009896800000895d */ /* 0x010fea0003900000 */
[----:B------:R-:W4:Y:S02]  /*9620*/  @!P0 SYNCS.PHASECHK.TRANS64 P0, [R0+URZ], R2 ;  /* 0x00000002000085a7 */ /* 0x000f2400080010ff */
[----:B----4-:R-:W-:Y:S05]  /*9630*/  @!P0 BRA `(.L_x_154) ;  /* 0xfffffffc00f08947 */ /* 0x010fea000383ffff */
[----:B------:R-:W-:Y:S05]  /*9640*/  BRA `(.L_x_155) ;  /* 0xffffffa400e87947 */ /* 0x000fea000383ffff */
.L_x_59:
[----:B------:R-:W-:-:S07]  /*9650*/  MOV R0, UR4 ;  /* 0x0000000400007c02 */ /* 0x000fce0008000f00 */
.L_x_156:
[----:B--2---:R2:W3:Y:S02]  /*9660*/  SYNCS.PHASECHK.TRANS64.TRYWAIT P0, [R0+URZ], R2 ;  /* 0x00000002000075a7 */ /* 0x0044e400080011ff */
[----:B---3--:R-:W-:Y:S05]  /*9670*/  @!P0 NANOSLEEP.SYNCS 0x989680 ;  /* 0x009896800000895d */ /* 0x008fea0003900000 */
[----:B------:R-:W3:Y:S02]  /*9680*/  @!P0 SYNCS.PHASECHK.TRANS64 P0, [R0+URZ], R2 ;  /* 0x00000002000085a7 */ /* 0x000ee400080010ff */
[----:B---3--:R-:W-:Y:S05]  /*9690*/  @!P0 BRA `(.L_x_156) ;  /* 0xfffffffc00f08947 */ /* 0x008fea000383ffff */
[----:B------:R-:W-:Y:S05]  /*96a0*/  BRA `(.L_x_157) ;  /* 0xffffffa400f47947 */ /* 0x000fea000383ffff */
.L_x_64:
[----:B------:R-:W-:Y:S07]  /*96b0*/  MOV R0, UR31 ;  /* 0x0000001f00007c02 */ /* 0x000fee0008000f00 */
.L_x_158:
[----:B-1----:R1:W2:Y:S02]  /*96c0*/  SYNCS.PHASECHK.TRANS64.TRYWAIT P0, [R0+URZ+0xd0], R3 ;  /* 0x0000d003000075a7 */ /* 0x0022a400080011ff */
[----:B--2---:R-:W-:Y:S05]  /*96d0*/  @!P0 NANOSLEEP.SYNCS 0x989680 ;  /* 0x009896800000895d */ /* 0x004fea0003900000 */
[----:B------:R-:W2:Y:S02]  /*96e0*/  @!P0 SYNCS.PHASECHK.TRANS64 P0, [R0+URZ+0xd0], R3 ;  /* 0x0000d003000085a7 */ /* 0x000ea400080010ff */
[----:B--2---:R-:W-:Y:S05]  /*96f0*/  @!P0 BRA `(.L_x_158) ;  /* 0xfffffffc00f08947 */ /* 0x004fea000383ffff */
[----:B------:R-:W-:Y:S05]  /*9700*/  BRA `(.L_x_159) ;  /* 0xffffffac00987947 */ /* 0x000fea000383ffff */
.L_x_67:
[----:B------:R-:W-:Y:S07]  /*9710*/  MOV R3, UR31 ;  /* 0x0000001f00037c02 */ /* 0x000fee0008000f00 */
.L_x_160:
[----:B-1----:R1:W2:Y:S02]  /*9720*/  SYNCS.PHASECHK.TRANS64.TRYWAIT P1, [R3+URZ+0xc8], R8 ;  /* 0x0000c808030075a7 */ /* 0x0022a400080211ff */
[----:B--2---:R-:W-:Y:S05]  /*9730*/  @!P1 NANOSLEEP.SYNCS 0x989680 ;  /* 0x009896800000995d */ /* 0x004fea0003900000 */
[----:B------:R-:W2:Y:S02]  /*9740*/  @!P1 SYNCS.PHASECHK.TRANS64 P1, [R3+URZ+0xc8], R8 ;  /* 0x0000c808030095a7 */ /* 0x000ea400080210ff */
[----:B--2---:R-:W-:Y:S05]  /*9750*/  @!P1 BRA `(.L_x_160) ;  /* 0xfffffffc00f09947 */ /* 0x004fea000383ffff */
[----:B------:R-:W-:Y:S05]  /*9760*/  BRA `(.L_x_66) ;  /* 0xffffffb000f07947 */ /* 0x000fea000383ffff */
.L_x_70:
[----:B------:R-:W-:Y:S07]  /*9770*/  MOV R0, UR31 ;  /* 0x0000001f00007c02 */ /* 0x000fee0008000f00 */
.L_x_161:
[----:B-1----:R1:W2:Y:S02]  /*9780*/  SYNCS.PHASECHK.TRANS64.TRYWAIT P1, [R0+URZ+0xa0], R8 ;  /* 0x0000a008000075a7 */ /* 0x0022a400080211ff */
[----:B--2---:R-:W-:Y:S05]  /*9790*/  @!P1 NANOSLEEP.SYNCS 0x989680 ;  /* 0x009896800000995d */ /* 0x004fea0003900000 */
[----:B------:R-:W2:Y:S02]  /*97a0*/  @!P1 SYNCS.PHASECHK.TRANS64 P1, [R0+URZ+0xa0], R8 ;  /* 0x0000a008000095a7 */ /* 0x000ea400080210ff */
[----:B--2---:R-:W-:Y:S05]  /*97b0*/  @!P1 BRA `(.L_x_161) ;  /* 0xfffffffc00f09947 */ /* 0x004fea000383ffff */
[----:B------:R-:W-:Y:S05]  /*97c0*/  BRA `(.L_x_162) ;  /* 0xffffffb800107947 */ /* 0x000fea000383ffff */
.L_x_71:
[----:B------:R-:W-:Y:S07]  /*97d0*/  MOV R0, UR31 ;  /* 0x0000001f00007c02 */ /* 0x000fee0008000f00 */
.L_x_163:
[----:B-1----:R1:W2:Y:S02]  /*97e0*/  SYNCS.PHASECHK.TRANS64.TRYWAIT P1, [R0+URZ+0xa8], R8 ;  /* 0x0000a808000075a7 */ /* 0x0022a400080211ff */
[----:B--2---:R-:W-:Y:S05]  /*97f0*/  @!P1 NANOSLEEP.SYNCS 0x989680 ;  /* 0x009896800000995d */ /* 0x004fea0003900000 */
[----:B------:R-:W2:Y:S02]  /*9800*/  @!P1 SYNCS.PHASECHK.TRANS64 P1, [R0+URZ+0xa8], R8 ;  /* 0x0000a808000095a7 */ /* 0x000ea400080210ff */
[----:B--2---:R-:W-:Y:S05]  /*9810*/  @!P1 BRA `(.L_x_163) ;  /* 0xfffffffc00f09947 */ /* 0x004fea000383ffff */
[----:B------:R-:W-:Y:S05]  /*9820*/  BRA `(.L_x_164) ;  /* 0xffffffb800487947 */ /* 0x000fea000383ffff */
.L_x_72:
[----:B------:R-:W-:Y:S07]  /*9830*/  MOV R0, UR31 ;  /* 0x0000001f00007c02 */ /* 0x000fee0008000f00 */
.L_x_165:
[----:B-1----:R1:W2:Y:S02]  /*9840*/  SYNCS.PHASECHK.TRANS64.TRYWAIT P1, [R0+URZ+0xb0], R8 ;  /* 0x0000b008000075a7 */ /* 0x0022a400080211ff */
[----:B--2---:R-:W-:Y:S05]  /*9850*/  @!P1 NANOSLEEP.SYNCS 0x989680 ;  /* 0x009896800000995d */ /* 0x004fea0003900000 */
[----:B------:R-:W2:Y:S02]  /*9860*/  @!P1 SYNCS.PHASECHK.TRANS64 P1, [R0+URZ+0xb0], R8 ;  /* 0x0000b008000095a7 */ /* 0x000ea400080210ff */
[----:B--2---:R-:W-:Y:S05]  /*9870*/  @!P1 BRA `(.L_x_165) ;  /* 0xfffffffc00f09947 */ /* 0x004fea000383ffff */
[----:B------:R-:W-:Y:S05]  /*9880*/  BRA `(.L_x_166) ;  /* 0xffffffb800907947 */ /* 0x000fea000383ffff */
.L_x_73:
[----:B------:R-:W-:Y:S07]  /*9890*/  MOV R0, UR31 ;  /* 0x0000001f00007c02 */ /* 0x000fee0008000f00 */
.L_x_167:
[----:B-1----:R1:W2:Y:S02]  /*98a0*/  SYNCS.PHASECHK.TRANS64.TRYWAIT P0, [R0+URZ+0xb8], R8 ;  /* 0x0000b808000075a7 */ /* 0x0022a400080011ff */
[----:B--2---:R-:W-:Y:S05]  /*98b0*/  @!P0 NANOSLEEP.SYNCS 0x989680 ;  /* 0x009896800000895d */ /* 0x004fea0003900000 */
[----:B------:R-:W2:Y:S02]  /*98c0*/  @!P0 SYNCS.PHASECHK.TRANS64 P0, [R0+URZ+0xb8], R8 ;  /* 0x0000b808000085a7 */ /* 0x000ea400080010ff */
[----:B--2---:R-:W-:Y:S05]  /*98d0*/  @!P0 BRA `(.L_x_167) ;  /* 0xfffffffc00f08947 */ /* 0x004fea000383ffff */
[----:B------:R-:W-:Y:S05]  /*98e0*/  BRA `(.L_x_168) ;  /* 0xffffffb800e47947 */ /* 0x000fea000383ffff */
.L_x_75:
[----:B------:R-:W-:-:S07]  /*98f0*/  MOV R0, UR31 ;  /* 0x0000001f00007c02 */ /* 0x000fce0008000f00 */
.L_x_169:
[----:B-1----:R1:W2:Y:S02]  /*9900*/  SYNCS.PHASECHK.TRANS64.TRYWAIT P0, [R0+URZ+0xa0], R2 ;  /* 0x0000a002000075a7 */ /* 0x0022a400080011ff */
[----:B--2---:R-:W-:Y:S05]  /*9910*/  @!P0 NANOSLEEP.SYNCS 0x989680 ;  /* 0x009896800000895d */ /* 0x004fea0003900000 */
[----:B------:R-:W2:Y:S02]  /*9920*/  @!P0 SYNCS.PHASECHK.TRANS64 P0, [R0+URZ+0xa0], R2 ;  /* 0x0000a002000085a7 */ /* 0x000ea400080010ff */
[----:B--2---:R-:W-:Y:S05]  /*9930*/  @!P0 BRA `(.L_x_169) ;  /* 0xfffffffc00f08947 */ /* 0x004fea000383ffff */
[----:B------:R-:W-:Y:S05]  /*9940*/  BRA `(.L_x_170) ;  /* 0xffffffbc004c7947 */ /* 0x000fea000383ffff */
.L_x_76:
[----:B-1----:R-:W-:-:S07]  /*9950*/  MOV R0, UR31 ;  /* 0x0000001f00007c02 */ /* 0x002fce0008000f00 */
.L_x_171:
[----:B-1----:R1:W2:Y:S02]  /*9960*/  SYNCS.PHASECHK.TRANS64.TRYWAIT P0, [R0+URZ+0xa8], R2 ;  /* 0x0000a802000075a7 */ /* 0x0022a400080011ff */
[----:B--2---:R-:W-:Y:S05]  /*9970*/  @!P0 NANOSLEEP.SYNCS 0x989680 ;  /* 0x009896800000895d */ /* 0x004fea0003900000 */
[----:B------:R-:W2:Y:S02]  /*9980*/  @!P0 SYNCS.PHASECHK.TRANS64 P0, [R0+URZ+0xa8], R2 ;  /* 0x0000a802000085a7 */ /* 0x000ea400080010ff */
[----:B--2---:R-:W-:Y:S05]  /*9990*/  @!P0 BRA `(.L_x_171) ;  /* 0xfffffffc00f08947 */ /* 0x004fea000383ffff */
[----:B------:R-:W-:Y:S05]  /*99a0*/  BRA `(.L_x_172) ;  /* 0xffffffbc003c7947 */ /* 0x000fea000383ffff */
.L_x_77:
[----:B-1----:R-:W-:-:S07]  /*99b0*/  MOV R0, UR31 ;  /* 0x0000001f00007c02 */ /* 0x002fce0008000f00 */
.L_x_173:
[----:B-1----:R1:W2:Y:S02]  /*99c0*/  SYNCS.PHASECHK.TRANS64.TRYWAIT P0, [R0+URZ+0xb0], R2 ;  /* 0x0000b002000075a7 */ /* 0x0022a400080011ff */
[----:B--2---:R-:W-:Y:S05]  /*99d0*/  @!P0 NANOSLEEP.SYNCS 0x989680 ;  /* 0x009896800000895d */ /* 0x004fea0003900000 */
[----:B------:R-:W2:Y:S02]  /*99e0*/  @!P0 SYNCS.PHASECHK.TRANS64 P0, [R0+URZ+0xb0], R2 ;  /* 0x0000b002000085a7 */ /* 0x000ea400080010ff */
[----:B--2---:R-:W-:Y:S05]  /*99f0*/  @!P0 BRA `(.L_x_173) ;  /* 0xfffffffc00f08947 */ /* 0x004fea000383ffff */
[----:B------:R-:W-:Y:S05]  /*9a00*/  BRA `(.L_x_174) ;  /* 0xffffffbc002c7947 */ /* 0x000fea000383ffff */
.L_x_79:
[----:B------:R-:W-:Y:S07]  /*9a10*/  MOV R0, UR48 ;  /* 0x0000003000007c02 */ /* 0x000fee0008000f00 */
.L_x_175:
[----:B-1----:R1:W2:Y:S02]  /*9a20*/  SYNCS.PHASECHK.TRANS64.TRYWAIT P0, [R0+URZ+0xd0], R2 ;  /* 0x0000d002000075a7 */ /* 0x0022a400080011ff */
[----:B--2---:R-:W-:Y:S05]  /*9a30*/  @!P0 NANOSLEEP.SYNCS 0x989680 ;  /* 0x009896800000895d */ /* 0x004fea0003900000 */
[----:B------:R-:W2:Y:S02]  /*9a40*/  @!P0 SYNCS.PHASECHK.TRANS64 P0, [R0+URZ+0xd0], R2 ;  /* 0x0000d002000085a7 */ /* 0x000ea400080010ff */
[----:B--2---:R-:W-:Y:S05]  /*9a50*/  @!P0 BRA `(.L_x_175) ;  /* 0xfffffffc00f08947 */ /* 0x004fea000383ffff */
[----:B------:R-:W-:Y:S05]  /*9a60*/  BRA `(.L_x_176) ;  /* 0xffffffc0000c7947 */ /* 0x000fea000383ffff */
.L_x_90:
[----:B-1----:R-:W-:Y:S04]  /*9a70*/  MOV R2, UR48 ;  /* 0x0000003000027c02 */ /* 0x002fe80008000f00 */
[----:B------:R1:W3:Y:S03]  /*9a80*/  SYNCS.PHASECHK.TRANS64.TRYWAIT P1, [R2+URZ+0x80], R3 ;  /* 0x00008003020075a7 */ /* 0x0002e600080211ff */
[----:B---3--:R-:W-:Y:S05]  /*9a90*/  @!P1 NANOSLEEP.SYNCS 0x989680 ;  /* 0x009896800000995d */ /* 0x008fea0003900000 */
[----:B------:R-:W3:Y:S02]  /*9aa0*/  @!P1 SYNCS.PHASECHK.TRANS64 P1, [R2+URZ+0x80], R3 ;  /* 0x00008003020095a7 */ /* 0x000ee400080210ff */
[----:B---3--:R-:W-:Y:S05]  /*9ab0*/  @!P1 BRA `(.L_x_90) ;  /* 0xfffffffc00ec9947 */ /* 0x008fea000383ffff */
[----:B------:R-:W-:Y:S05]  /*9ac0*/  BRA `(.L_x_89) ;  /* 0xffffffd000587947 */ /* 0x000fea000383ffff */
.L_x_92:
[----:B-1----:R1:W4:Y:S02]  /*9ad0*/  SYNCS.PHASECHK.TRANS64.TRYWAIT P1, [R67+URZ+0xe0], R0 ;  /* 0x0000e000430075a7 */ /* 0x00232400080211ff */
[----:B----4-:R-:W-:Y:S05]  /*9ae0*/  @!P1 NANOSLEEP.SYNCS 0x989680 ;  /* 0x009896800000995d */ /* 0x010fea0003900000 */
[----:B------:R-:W4:Y:S02]  /*9af0*/  @!P1 SYNCS.PHASECHK.TRANS64 P1, [R67+URZ+0xe0], R0 ;  /* 0x0000e000430095a7 */ /* 0x000f2400080210ff */
[----:B----4-:R-:W-:Y:S05]  /*9b00*/  @!P1 BRA `(.L_x_92) ;  /* 0xfffffffc00f09947 */ /* 0x010fea000383ffff */
[----:B------:R-:W-:Y:S05]  /*9b10*/  BRA `(.L_x_91) ;  /* 0xffffffd000747947 */ /* 0x000fea000383ffff */
.L_x_101:
[----:B--2---:R2:W4:Y:S02]  /*9b20*/  SYNCS.PHASECHK.TRANS64.TRYWAIT P1, [R4+URZ+0x80], R0 ;  /* 0x00008000040075a7 */ /* 0x00452400080211ff */
[----:B----4-:R-:W-:Y:S05]  /*9b30*/  @!P1 NANOSLEEP.SYNCS 0x989680 ;  /* 0x009896800000995d */ /* 0x010fea0003900000 */
[----:B------:R-:W4:Y:S02]  /*9b40*/  @!P1 SYNCS.PHASECHK.TRANS64 P1, [R4+URZ+0x80], R0 ;  /* 0x00008000040095a7 */ /* 0x000f2400080210ff */
[----:B----4-:R-:W-:Y:S05]  /*9b50*/  @!P1 BRA `(.L_x_101) ;  /* 0xfffffffc00f09947 */ /* 0x010fea000383ffff */
[----:B------:R-:W-:Y:S05]  /*9b60*/  BRA `(.L_x_100) ;  /* 0xffffffd800647947 */ /* 0x000fea000383ffff */
.L_x_109:
[----:B-1----:R1:W4:Y:S02]  /*9b70*/  SYNCS.PHASECHK.TRANS64.TRYWAIT P1, [R2+URZ+0x80], R4 ;  /* 0x00008004020075a7 */ /* 0x00232400080211ff */
[----:B----4-:R-:W-:Y:S05]  /*9b80*/  @!P1 NANOSLEEP.SYNCS 0x989680 ;  /* 0x009896800000995d */ /* 0x010fea0003900000 */
[----:B------:R-:W4:Y:S02]  /*9b90*/  @!P1 SYNCS.PHASECHK.TRANS64 P1, [R2+URZ+0x80], R4 ;  /* 0x00008004020095a7 */ /* 0x000f2400080210ff */
[----:B----4-:R-:W-:Y:S05]  /*9ba0*/  @!P1 BRA `(.L_x_109) ;  /* 0xfffffffc00f09947 */ /* 0x010fea000383ffff */
[----:B------:R-:W-:Y:S05]  /*9bb0*/  BRA `(.L_x_108) ;  /* 0xffffffe0006c7947 */ /* 0x000fea000383ffff */
.L_x_117:
[----:B--2---:R2:W4:Y:S02]  /*9bc0*/  SYNCS.PHASECHK.TRANS64.TRYWAIT P1, [R3+URZ+0x80], R0 ;  /* 0x00008000030075a7 */ /* 0x00452400080211ff */
[----:B----4-:R-:W-:Y:S05]  /*9bd0*/  @!P1 NANOSLEEP.SYNCS 0x989680 ;  /* 0x009896800000995d */ /* 0x010fea0003900000 */
[----:B------:R-:W4:Y:S02]  /*9be0*/  @!P1 SYNCS.PHASECHK.TRANS64 P1, [R3+URZ+0x80], R0 ;  /* 0x00008000030095a7 */ /* 0x000f2400080210ff */
[----:B----4-:R-:W-:Y:S05]  /*9bf0*/  @!P1 BRA `(.L_x_117) ;  /* 0xfffffffc00f09947 */ /* 0x010fea000383ffff */
[----:B------:R-:W-:Y:S05]  /*9c00*/  BRA `(.L_x_116) ;  /* 0xffffffe800707947 */ /* 0x000fea000383ffff */
        .weak           $__internal_0_$__cuda_sm10x_tcgen05_guardrail_trap_col_being_dealloced_not_returned_by_alloc
        .type           $__internal_0_$__cuda_sm10x_tcgen05_guardrail_trap_col_being_dealloced_not_returned_by_alloc,@function
        .size           $__internal_0_$__cuda_sm10x_tcgen05_guardrail_trap_col_being_dealloced_not_returned_by_alloc,($__internal_1_$__cuda_sm10x_tcgen05_guardrail_trap_phase_invalid_during_alloc - $__internal_0_$__cuda_sm10x_tcgen05_guardrail_trap_col_being_dealloced_not_returned_by_alloc)
$__internal_0_$__cuda_sm10x_tcgen05_guardrail_trap_col_being_dealloced_not_returned_by_alloc:
[----:B------:R-:W-:Y:S05]  /*9c10*/  BPT.TRAP 0x1 ;  /* 0x000000040000795c */ /* 0x000fea0000300000 */
[----:B------:R-:W-:-:S04]  /*9c20*/  HFMA2 R3, -RZ, RZ, 0, 0 ;  /* 0x00000000ff037431 */ /* 0x000fc800000001ff */
[----:B------:R-:W-:Y:S05]  /*9c30*/  RET.REL.NODEC R2 `(_ZN7cutlass13device_kernelINS_4conv6kernel13ConvUniversalINS1_16ConvProblemShapeILNS1_8OperatorE2ELi2EEENS1_10collective14CollectiveConvINS1_47MainloopSm100TmaUmmaWarpSpecializedImplicitGemmILS5_2ELi8ELi2ELi1ELi2EN4cute5tupleIJNSA_1CILi1EEESD_SD_EEEEENSB_IJNSC_ILi64EEENSB_IJNSC_ILi128EEEEEENSB_IJSG_EEEEEENS_6half_tESL_NSA_8TiledMMAINSA_8MMA_AtomIJNSA_20SM100_MMA_F16BF16_SSISL_SL_fLi64ELi128ELNSA_4UMMA5MajorE1ELSQ_1ELNSP_7ScaleInE0ELSR_0EEEEEENSA_6LayoutISE_NSB_IJNSC_ILi0EEESV_SV_EEEEENSB_IJNSA_10UnderscoreESY_SY_EEEEENS7_6detail27Sm100ImplicitGemmTileTraitsINSA_13SM90_TMA_LOADENSA_14ComposedLayoutINSA_7SwizzleILi3ELi4ELi3EEENSA_18smem_ptr_flag_bitsILi16EEENSU_INSB_IJSG_NSC_ILi8EEEEEENSB_IJSD_SG_EEEEEEEvEENS12_INSA_20SM90_TMA_LOAD_IM2COLES1D_vEEEENS_8epilogue10collective18CollectiveEpilogueINS1I_23Sm100TmaWarpSpecializedILi4ELi2ELi16ELb1ELb0EEEJSK_NSB_IJNSU_ISG_SD_EENSU_INSC_ILi32EEESD_EEEEESL_NSB_IJlNSB_IJSD_llEEESV_EEESL_S1S_NS1I_6fusion15FusionCallbacksIS1M_NS1T_17LinearCombinationISL_fSL_fLNS_15FloatRoundStyleE2EEESK_S1Q_JEEENSA_5SM1004TMEM4LOAD26SM100_TMEM_LOAD_16dp256b4xES13_NS14_INS15_ILi2ELi4ELi3EEES18_NSU_INSB_IJS19_S1O_EEENSB_IJS1O_SD_EEEEEEENSA_17SM75_U32x4_LDSM_NENSA_14SM90_TMA_STOREES27_NSA_17SM90_U32x4_STSM_NENSA_39AutoVectorizingCopyWithAssumedAlignmentILi128EEEEEEvvEEEEvNT_6ParamsE) ;  /* 0xffffff6002f07950 */ /* 0x000fea0003c3ffff */
        .weak           $__internal_1_$__cuda_sm10x_tcgen05_guardrail_trap_phase_invalid_during_alloc
        .type           $__internal_1_$__cuda_sm10x_tcgen05_guardrail_trap_phase_invalid_during_alloc,@function
        .size           $__internal_1_$__cuda_sm10x_tcgen05_guardrail_trap_phase_invalid_during_alloc,($__internal_2_$__cuda_sm10x_tcgen05_guardrail_trap_unallocated_columns_being_dealloced - $__internal_1_$__cuda_sm10x_tcgen05_guardrail_trap_phase_invalid_during_alloc)
$__internal_1_$__cuda_sm10x_tcgen05_guardrail_trap_phase_invalid_during_alloc:
[----:B------:R-:W-:Y:S05]  /*9c40*/  BPT.TRAP 0x1 ;  /* 0x000000040000795c */ /* 0x000fea0000300000 */
[----:B------:R-:W-:-:S04]  /*9c50*/  MOV R3, 0x0 ;  /* 0x0000000000037802 */ /* 0x000fc80000000f00 */
[----:B------:R-:W-:Y:S05]  /*9c60*/  RET.REL.NODEC R2 `(_ZN7cutlass13device_kernelINS_4conv6kernel13ConvUniversalINS1_16ConvProblemShapeILNS1_8OperatorE2ELi2EEENS1_10collective14CollectiveConvINS1_47MainloopSm100TmaUmmaWarpSpecializedImplicitGemmILS5_2ELi8ELi2ELi1ELi2EN4cute5tupleIJNSA_1CILi1EEESD_SD_EEEEENSB_IJNSC_ILi64EEENSB_IJNSC_ILi128EEEEEENSB_IJSG_EEEEEENS_6half_tESL_NSA_8TiledMMAINSA_8MMA_AtomIJNSA_20SM100_MMA_F16BF16_SSISL_SL_fLi64ELi128ELNSA_4UMMA5MajorE1ELSQ_1ELNSP_7ScaleInE0ELSR_0EEEEEENSA_6LayoutISE_NSB_IJNSC_ILi0EEESV_SV_EEEEENSB_IJNSA_10UnderscoreESY_SY_EEEEENS7_6detail27Sm100ImplicitGemmTileTraitsINSA_13SM90_TMA_LOADENSA_14ComposedLayoutINSA_7SwizzleILi3ELi4ELi3EEENSA_18smem_ptr_flag_bitsILi16EEENSU_INSB_IJSG_NSC_ILi8EEEEEENSB_IJSD_SG_EEEEEEEvEENS12_INSA_20SM90_TMA_LOAD_IM2COLES1D_vEEEENS_8epilogue10collective18CollectiveEpilogueINS1I_23Sm100TmaWarpSpecializedILi4ELi2ELi16ELb1ELb0EEEJSK_NSB_IJNSU_ISG_SD_EENSU_INSC_ILi32EEESD_EEEEESL_NSB_IJlNSB_IJSD_llEEESV_EEESL_S1S_NS1I_6fusion15FusionCallbacksIS1M_NS1T_17LinearCombinationISL_fSL_fLNS_15FloatRoundStyleE2EEESK_S1Q_JEEENSA_5SM1004TMEM4LOAD26SM100_TMEM_LOAD_16dp256b4xES13_NS14_INS15_ILi2ELi4ELi3EEES18_NSU_INSB_IJS19_S1O_EEENSB_IJS1O_SD_EEEEEEENSA_17SM75_U32x4_LDSM_NENSA_14SM90_TMA_STOREES27_NSA_17SM90_U32x4_STSM_NENSA_39AutoVectorizingCopyWithAssumedAlignmentILi128EEEEEEvvEEEEvNT_6ParamsE) ;  /* 0xffffff6002e47950 */ /* 0x000fea0003c3ffff */
        .weak           $__internal_2_$__cuda_sm10x_tcgen05_guardrail_trap_unallocated_columns_being_dealloced
        .type           $__internal_2_$__cuda_sm10x_tcgen05_guardrail_trap_unallocated_columns_being_dealloced,@function
        .size           $__internal_2_$__cuda_sm10x_tcgen05_guardrail_trap_unallocated_columns_being_dealloced,(.L_x_178 - $__internal_2_$__cuda_sm10x_tcgen05_guardrail_trap_unallocated_columns_being_dealloced)
$__internal_2_$__cuda_sm10x_tcgen05_guardrail_trap_unallocated_columns_being_dealloced:
[----:B------:R-:W-:Y:S05]  /*9c70*/  BPT.TRAP 0x1 ;  /* 0x000000040000795c */ /* 0x000fea0000300000 */
[----:B------:R-:W-:-:S04]  /*9c80*/  HFMA2 R3, -RZ, RZ, 0, 0 ;  /* 0x00000000ff037431 */ /* 0x000fc800000001ff */
[----:B------:R-:W-:Y:S05]  /*9c90*/  RET.REL.NODEC R2 `(_ZN7cutlass13device_kernelINS_4conv6kernel13ConvUniversalINS1_16ConvProblemShapeILNS1_8OperatorE2ELi2EEENS1_10collective14CollectiveConvINS1_47MainloopSm100TmaUmmaWarpSpecializedImplicitGemmILS5_2ELi8ELi2ELi1ELi2EN4cute5tupleIJNSA_1CILi1EEESD_SD_EEEEENSB_IJNSC_ILi64EEENSB_IJNSC_ILi128EEEEEENSB_IJSG_EEEEEENS_6half_tESL_NSA_8TiledMMAINSA_8MMA_AtomIJNSA_20SM100_MMA_F16BF16_SSISL_SL_fLi64ELi128ELNSA_4UMMA5MajorE1ELSQ_1ELNSP_7ScaleInE0ELSR_0EEEEEENSA_6LayoutISE_NSB_IJNSC_ILi0EEESV_SV_EEEEENSB_IJNSA_10UnderscoreESY_SY_EEEEENS7_6detail27Sm100ImplicitGemmTileTraitsINSA_13SM90_TMA_LOADENSA_14ComposedLayoutINSA_7SwizzleILi3ELi4ELi3EEENSA_18smem_ptr_flag_bitsILi16EEENSU_INSB_IJSG_NSC_ILi8EEEEEENSB_IJSD_SG_EEEEEEEvEENS12_INSA_20SM90_TMA_LOAD_IM2COLES1D_vEEEENS_8epilogue10collective18CollectiveEpilogueINS1I_23Sm100TmaWarpSpecializedILi4ELi2ELi16ELb1ELb0EEEJSK_NSB_IJNSU_ISG_SD_EENSU_INSC_ILi32EEESD_EEEEESL_NSB_IJlNSB_IJSD_llEEESV_EEESL_S1S_NS1I_6fusion15FusionCallbacksIS1M_NS1T_17LinearCombinationISL_fSL_fLNS_15FloatRoundStyleE2EEESK_S1Q_JEEENSA_5SM1004TMEM4LOAD26SM100_TMEM_LOAD_16dp256b4xES13_NS14_INS15_ILi2ELi4ELi3EEES18_NSU_INSB_IJS19_S1O_EEENSB_IJS1O_SD_EEEEEEENSA_17SM75_U32x4_LDSM_NENSA_14SM90_TMA_STOREES27_NSA_17SM90_U32x4_STSM_NENSA_39AutoVectorizingCopyWithAssumedAlignmentILi128EEEEEEvvEEEEvNT_6ParamsE) ;  /* 0xffffff6002d87950 */ /* 0x000fea0003c3ffff */
.L_x_177:
[----:B------:R-:W-:-:S00]  /*9ca0*/  BRA `(.L_x_177) ;  /* 0xfffffffc00fc7947 */ /* 0x000fc0000383ffff */
[----:B------:R-:W-:-:S00]  /*9cb0*/  NOP ;  /* 0x0000000000007918 */ /* 0x000fc00000000000 */
        /* <DEDUP_REMOVED lines=12> */
.L_x_178:


//--------------------- .nv.global.init           --------------------------
	.section	.nv.global.init,"aw",@progbits
.nv.global.init:
	.type		$str$29,@object
	.size		$str$29,($str$30 - $str$29)
$str$29:
        /*0000*/ 	.byte	0x28, 0x61, 0x64, 0x64, 0x72, 0x65, 0x73, 0x73, 0x20, 0x26, 0x20, 0x6d, 0x61, 0x73, 0x6b, 0x29
        /*0010*/ 	.byte	0x20, 0x3d, 0x3d, 0x20, 0x30, 0x00
	.type		$str$30,@object
	.size		$str$30,($str$28 - $str$30)
$str$30:
        /*0016*/ 	.byte	0x2f, 0x74, 0x6d, 0x70, 0x2f, 0x63, 0x75, 0x74, 0x6c, 0x61, 0x73, 0x73, 0x5f, 0x73, 0x77, 0x65
        /*0026*/ 	.byte	0x65, 0x70, 0x5f, 0x73, 0x72, 0x63, 0x2f, 0x69, 0x6e, 0x63, 0x6c, 0x75, 0x64, 0x65, 0x2f, 0x63
        /*0036*/ 	.byte	0x75, 0x74, 0x65, 0x2f, 0x70, 0x6f, 0x69, 0x6e, 0x74, 0x65, 0x72, 0x5f, 0x66, 0x6c, 0x61, 0x67
        /*0046*/ 	.byte	0x67, 0x65, 0x64, 0x2e, 0x68, 0x70, 0x70, 0x00
	.type		$str$28,@object
	.size		$str$28,($str$27 - $str$28)
$str$28:
        /*004e*/ 	.byte	0x2f, 0x74, 0x6d, 0x70, 0x2f, 0x63, 0x75, 0x74, 0x6c, 0x61, 0x73, 0x73, 0x5f, 0x73, 0x77, 0x65
        /*005e*/ 	.byte	0x65, 0x70, 0x5f, 0x73, 0x72, 0x63, 0x2f, 0x69, 0x6e, 0x63, 0x6c, 0x75, 0x64, 0x65, 0x2f, 0x63
        /*006e*/ 	.byte	0x75, 0x74, 0x65, 0x2f, 0x61, 0x74, 0x6f, 0x6d, 0x2f, 0x63, 0x6f, 0x70, 0x79, 0x5f, 0x74, 0x72
        /*007e*/ 	.byte	0x61, 0x69, 0x74, 0x73, 0x5f, 0x73, 0x6d, 0x31, 0x30, 0x30, 0x2e, 0x68, 0x70, 0x70, 0x00
	.type		$str$27,@object
	.size		$str$27,(__unnamed_1 - $str$27)
$str$27:
        /*008d*/ 	.byte	0x28, 0x28, 0x75, 0x69, 0x6e, 0x74, 0x33, 0x32, 0x5f, 0x74, 0x28, 0x74, 0x68, 0x72, 0x65, 0x61
        /*009d*/ 	.byte	0x64, 0x49, 0x64, 0x78, 0x2e, 0x78, 0x29, 0x20, 0x2f, 0x20, 0x33, 0x32, 0x29, 0x20, 0x25, 0x20
        /*00ad*/ 	.byte	0x34, 0x29, 0x20, 0x3d, 0x3d, 0x20, 0x28, 0x28, 0x28, 0x74, 0x6d, 0x65, 0x6d, 0x5f, 0x61, 0x64
        /*00bd*/ 	.byte	0x64, 0x72, 0x20, 0x3e, 0x3e, 0x20, 0x31, 0x36, 0x29, 0x20, 0x2f, 0x20, 0x33, 0x32, 0x29, 0x20
        /*00cd*/ 	.byte	0x25, 0x20, 0x34, 0x29, 0x00
	.type		__unnamed_1,@object
	.size		__unnamed_1,(__unnamed_2 - __unnamed_1)
__unnamed_1:
        /*00d2*/ 	.byte	0x61, 0x75, 0x74, 0x6f, 0x20, 0x63, 0x75, 0x74, 0x65, 0x3a, 0x3a, 0x61, 0x73, 0x5f, 0x70, 0x6f
        /* <DEDUP_REMOVED lines=24> */
        /*0262*/ 	.byte	0x3e, 0x3e, 0x3e, 0x5d, 0x00
	.type		__unnamed_2,@object
	.size		__unnamed_2,(.L_2 - __unnamed_2)
__unnamed_2:
        /* <DEDUP_REMOVED lines=46> */
.L_2:


//--------------------- .nv.shared._ZN7cutlass13device_kernelINS_4conv6kernel13ConvUniversalINS1_16ConvProblemShapeILNS1_8OperatorE2ELi2EEENS1_10collective14CollectiveConvINS1_47MainloopSm100TmaUmmaWarpSpecializedImplicitGemmILS5_2ELi8ELi2ELi1ELi2EN4cute5tupleIJNSA_1CILi1EEESD_SD_EEEEENSB_IJNSC_ILi64EEENSB_IJNSC_ILi128EEEEEENSB_IJSG_EEEEEENS_6half_tESL_NSA_8TiledMMAINSA_8MMA_AtomIJNSA_20SM100_MMA_F16BF16_SSISL_SL_fLi64ELi128ELNSA_4UMMA5MajorE1ELSQ_1ELNSP_7ScaleInE0ELSR_0EEEEEENSA_6LayoutISE_NSB_IJNSC_ILi0EEESV_SV_EEEEENSB_IJNSA_10UnderscoreESY_SY_EEEEENS7_6detail27Sm100ImplicitGemmTileTraitsINSA_13SM90_TMA_LOADENSA_14ComposedLayoutINSA_7SwizzleILi3ELi4ELi3EEENSA_18smem_ptr_flag_bitsILi16EEENSU_INSB_IJSG_NSC_ILi8EEEEEENSB_IJSD_SG_EEEEEEEvEENS12_INSA_20SM90_TMA_LOAD_IM2COLES1D_vEEEENS_8epilogue10collective18CollectiveEpilogueINS1I_23Sm100TmaWarpSpecializedILi4ELi2ELi16ELb1ELb0EEEJSK_NSB_IJNSU_ISG_SD_EENSU_INSC_ILi32EEESD_EEEEESL_NSB_IJlNSB_IJSD_llEEESV_EEESL_S1S_NS1I_6fusion15FusionCallbacksIS1M_NS1T_17LinearCombinationISL_fSL_fLNS_15FloatRoundStyleE2EEESK_S1Q_JEEENSA_5SM1004TMEM4LOAD26SM100_TMEM_LOAD_16dp256b4xES13_NS14_INS15_ILi2ELi4ELi3EEES18_NSU_INSB_IJS19_S1O_EEENSB_IJS1O_SD_EEEEEEENSA_17SM75_U32x4_LDSM_NENSA_14SM90_TMA_STOREES27_NSA_17SM90_U32x4_STSM_NENSA_39AutoVectorizingCopyWithAssumedAlignmentILi128EEEEEEvvEEEEvNT_6ParamsE --------------------------
	.section	.nv.shared._ZN7cutlass13device_kernelINS_4conv6kernel13ConvUniversalINS1_16ConvProblemShapeILNS1_8OperatorE2ELi2EEENS1_10collective14CollectiveConvINS1_47MainloopSm100TmaUmmaWarpSpecializedImplicitGemmILS5_2ELi8ELi2ELi1ELi2EN4cute5tupleIJNSA_1CILi1EEESD_SD_EEEEENSB_IJNSC_ILi64EEENSB_IJNSC_ILi128EEEEEENSB_IJSG_EEEEEENS_6half_tESL_NSA_8TiledMMAINSA_8MMA_AtomIJNSA_20SM100_MMA_F16BF16_SSISL_SL_fLi64ELi128ELNSA_4UMMA5MajorE1ELSQ_1ELNSP_7ScaleInE0ELSR_0EEEEEENSA_6LayoutISE_NSB_IJNSC_ILi0EEESV_SV_EEEEENSB_IJNSA_10UnderscoreESY_SY_EEEEENS7_6detail27Sm100ImplicitGemmTileTraitsINSA_13SM90_TMA_LOADENSA_14ComposedLayoutINSA_7SwizzleILi3ELi4ELi3EEENSA_18smem_ptr_flag_bitsILi16EEENSU_INSB_IJSG_NSC_ILi8EEEEEENSB_IJSD_SG_EEEEEEEvEENS12_INSA_20SM90_TMA_LOAD_IM2COLES1D_vEEEENS_8epilogue10collective18CollectiveEpilogueINS1I_23Sm100TmaWarpSpecializedILi4ELi2ELi16ELb1ELb0EEEJSK_NSB_IJNSU_ISG_SD_EENSU_INSC_ILi32EEESD_EEEEESL_NSB_IJlNSB_IJSD_llEEESV_EEESL_S1S_NS1I_6fusion15FusionCallbacksIS1M_NS1T_17LinearCombinationISL_fSL_fLNS_15FloatRoundStyleE2EEESK_S1Q_JEEENSA_5SM1004TMEM4LOAD26SM100_TMEM_LOAD_16dp256b4xES13_NS14_INS15_ILi2ELi4ELi3EEES18_NSU_INSB_IJS19_S1O_EEENSB_IJS1O_SD_EEEEEEENSA_17SM75_U32x4_LDSM_NENSA_14SM90_TMA_STOREES27_NSA_17SM90_U32x4_STSM_NENSA_39AutoVectorizingCopyWithAssumedAlignmentILi128EEEEEEvvEEEEvNT_6ParamsE,"aw",@nobits
	.sectionflags	@""
	.align	16
	.zero		1024


//--------------------- .nv.shared.reserved.0     --------------------------
	.section	.nv.shared.reserved.0,"aw",@nobits
	.weak		__nv_reservedSMEM_offset_0_alias
	.size		__nv_reservedSMEM_offset_0_alias, 0, 64
	.other		__nv_reservedSMEM_offset_0_alias,@"STO_CUDA_RESERVED_SHARED STV_DEFAULT"
__nv_reservedSMEM_offset_0_alias:
	.zero		0
.nv.shared.reserved.0:
	.zero		64
	.weak		__nv_reservedSMEM_tcgen05_partition
	.type		__nv_reservedSMEM_tcgen05_partition,@object
	.size		__nv_reservedSMEM_tcgen05_partition,(.L_0 - __nv_reservedSMEM_tcgen05_partition)
__nv_reservedSMEM_tcgen05_partition:
	.zero		32
.L_0:


//--------------------- .nv.global                --------------------------
	.section	.nv.global,"aw",@nobits
.nv.global:
	.type		_ZN39_INTERNAL_fbb680c9_4_k_cu_f69668f4_29734cute1_E,@object
	.size		_ZN39_INTERNAL_fbb680c9_4_k_cu_f69668f4_29734cute1_E,(_ZN39_INTERNAL_fbb680c9_4_k_cu_f69668f4_29734cuda3std3__45__cpo6cbeginE - _ZN39_INTERNAL_fbb680c9_4_k_cu_f69668f4_29734cute1_E)
_ZN39_INTERNAL_fbb680c9_4_k_cu_f69668f4_29734cute1_E:
	.zero		1
	.type		_ZN39_INTERNAL_fbb680c9_4_k_cu_f69668f4_29734cuda3std3__45__cpo6cbeginE,@object
	.size		_ZN39_INTERNAL_fbb680c9_4_k_cu_f69668f4_29734cuda3std3__45__cpo6cbeginE,(_ZN39_INTERNAL_fbb680c9_4_k_cu_f69668f4_29734cuda3std3__48in_placeE - _ZN39_INTERNAL_fbb680c9_4_k_cu_f69668f4_29734cuda3std3__45__cpo6cbeginE)
_ZN39_INTERNAL_fbb680c9_4_k_cu_f69668f4_29734cuda3std3__45__cpo6cbeginE:
	.zero		1
	.type		_ZN39_INTERNAL_fbb680c9_4_k_cu_f69668f4_29734cuda3std3__48in_placeE,@object
	.size		_ZN39_INTERNAL_fbb680c9_4_k_cu_f69668f4_29734cuda3std3__48in_placeE,(_ZN39_INTERNAL_fbb680c9_4_k_cu_f69668f4_29734cuda3std6ranges3__45__cpo9iter_moveE - _ZN39_INTERNAL_fbb680c9_4_k_cu_f69668f4_29734cuda3std3__48in_placeE)
_ZN39_INTERNAL_fbb680c9_4_k_cu_f69668f4_29734cuda3std3__48in_placeE:
	.zero		1
	.type		_ZN39_INTERNAL_fbb680c9_4_k_cu_f69668f4_29734cuda3std6ranges3__45__cpo9iter_moveE,@object
	.size		_ZN39_INTERNAL_fbb680c9_4_k_cu_f69668f4_29734cuda3std6ranges3__45__cpo9iter_moveE,(_ZN39_INTERNAL_fbb680c9_4_k_cu_f69668f4_29734cuda3std3__45__cpo5beginE - _ZN39_INTERNAL_fbb680c9_4_k_cu_f69668f4_29734cuda3std6ranges3__45__cpo9iter_moveE)
_ZN39_INTERNAL_fbb680c9_4_k_cu_f69668f4_29734cuda3std6ranges3__45__cpo9iter_moveE:
	.zero		1
	.type		_ZN39_INTERNAL_fbb680c9_4_k_cu_f69668f4_29734cuda3std3__45__cpo5beginE,@object
	.size		_ZN39_INTERNAL_fbb680c9_4_k_cu_f69668f4_29734cuda3std3__45__cpo5beginE,(_ZN39_INTERNAL_fbb680c9_4_k_cu_f69668f4_29734cuda3std3__441_GLOBAL__N__fbb680c9_4_k_cu_f69668f4_29736ignoreE - _ZN39_INTERNAL_fbb680c9_4_k_cu_f69668f4_29734cuda3std3__45__cpo5beginE)
_ZN39_INTERNAL_fbb680c9_4_k_cu_f69668f4_29734cuda3std3__45__cpo5beginE:
	.zero		1
	.type		_ZN39_INTERNAL_fbb680c9_4_k_cu_f69668f4_29734cuda3std3__441_GLOBAL__N__fbb680c9_4_k_cu_f69668f4_29736ignoreE,@object
	.size		_ZN39_INTERNAL_fbb680c9_4_k_cu_f69668f4_29734cuda3std3__441_GLOBAL__N__fbb680c9_4_k_cu_f69668f4_29736ignoreE,(_ZN39_INTERNAL_fbb680c9_4_k_cu_f69668f4_29734cute7productE - _ZN39_INTERNAL_fbb680c9_4_k_cu_f69668f4_29734cuda3std3__441_GLOBAL__N__fbb680c9_4_k_cu_f69668f4_29736ignoreE)
_ZN39_INTERNAL_fbb680c9_4_k_cu_f69668f4_29734cuda3std3__441_GLOBAL__N__fbb680c9_4_k_cu_f69668f4_29736ignoreE:
	.zero		1
	.type		_ZN39_INTERNAL_fbb680c9_4_k_cu_f69668f4_29734cute7productE,@object
	.size		_ZN39_INTERNAL_fbb680c9_4_k_cu_f69668f4_29734cute7productE,(_ZN39_INTERNAL_fbb680c9_4_k_cu_f69668f4_29734cuda3std3__45__cpo3endE - _ZN39_INTERNAL_fbb680c9_4_k_cu_f69668f4_29734cute7productE)
_ZN39_INTERNAL_fbb680c9_4_k_cu_f69668f4_29734cute7productE:
	.zero		1
	.type		_ZN39_INTERNAL_fbb680c9_4_k_cu_f69668f4_29734cuda3std3__45__cpo3endE,@object
	.size		_ZN39_INTERNAL_fbb680c9_4_k_cu_f69668f4_29734cuda3std3__45__cpo3endE,(_ZN39_INTERNAL_fbb680c9_4_k_cu_f69668f4_29734cuda3std3__419piecewise_constructE - _ZN39_INTERNAL_fbb680c9_4_k_cu_f69668f4_29734cuda3std3__45__cpo3endE)
_ZN39_INTERNAL_fbb680c9_4_k_cu_f69668f4_29734cuda3std3__45__cpo3endE:
	.zero		1
	.type		_ZN39_INTERNAL_fbb680c9_4_k_cu_f69668f4_29734cuda3std3__419piecewise_constructE,@object
	.size		_ZN39_INTERNAL_fbb680c9_4_k_cu_f69668f4_29734cuda3std3__419piecewise_constructE,(_ZN39_INTERNAL_fbb680c9_4_k_cu_f69668f4_29734cuda3std3__45__cpo4cendE - _ZN39_INTERNAL_fbb680c9_4_k_cu_f69668f4_29734cuda3std3__419piecewise_constructE)
_ZN39_INTERNAL_fbb680c9_4_k_cu_f69668f4_29734cuda3std3__419piecewise_constructE:
	.zero		1
	.type		_ZN39_INTERNAL_fbb680c9_4_k_cu_f69668f4_29734cuda3std3__45__cpo4cendE,@object
	.size		_ZN39_INTERNAL_fbb680c9_4_k_cu_f69668f4_29734cuda3std3__45__cpo4cendE,(_ZN39_INTERNAL_fbb680c9_4_k_cu_f69668f4_29734cuda3std6ranges3__45__cpo4swapE - _ZN39_INTERNAL_fbb680c9_4_k_cu_f69668f4_29734cuda3std3__45__cpo4cendE)
_ZN39_INTERNAL_fbb680c9_4_k_cu_f69668f4_29734cuda3std3__45__cpo4cendE:
	.zero		1
	.type		_ZN39_INTERNAL_fbb680c9_4_k_cu_f69668f4_29734cuda3std6ranges3__45__cpo4swapE,@object
	.size		_ZN39_INTERNAL_fbb680c9_4_k_cu_f69668f4_29734cuda3std6ranges3__45__cpo4swapE,(.L_10 - _ZN39_INTERNAL_fbb680c9_4_k_cu_f69668f4_29734cuda3std6ranges3__45__cpo4swapE)
_ZN39_INTERNAL_fbb680c9_4_k_cu_f69668f4_29734cuda3std6ranges3__45__cpo4swapE:
	.zero		1
.L_10:


//--------------------- .nv.constant0._ZN7cutlass13device_kernelINS_4conv6kernel13ConvUniversalINS1_16ConvProblemShapeILNS1_8OperatorE2ELi2EEENS1_10collective14CollectiveConvINS1_47MainloopSm100TmaUmmaWarpSpecializedImplicitGemmILS5_2ELi8ELi2ELi1ELi2EN4cute5tupleIJNSA_1CILi1EEESD_SD_EEEEENSB_IJNSC_ILi64EEENSB_IJNSC_ILi128EEEEEENSB_IJSG_EEEEEENS_6half_tESL_NSA_8TiledMMAINSA_8MMA_AtomIJNSA_20SM100_MMA_F16BF16_SSISL_SL_fLi64ELi128ELNSA_4UMMA5MajorE1ELSQ_1ELNSP_7ScaleInE0ELSR_0EEEEEENSA_6LayoutISE_NSB_IJNSC_ILi0EEESV_SV_EEEEENSB_IJNSA_10UnderscoreESY_SY_EEEEENS7_6detail27Sm100ImplicitGemmTileTraitsINSA_13SM90_TMA_LOADENSA_14ComposedLayoutINSA_7SwizzleILi3ELi4ELi3EEENSA_18smem_ptr_flag_bitsILi16EEENSU_INSB_IJSG_NSC_ILi8EEEEEENSB_IJSD_SG_EEEEEEEvEENS12_INSA_20SM90_TMA_LOAD_IM2COLES1D_vEEEENS_8epilogue10collective18CollectiveEpilogueINS1I_23Sm100TmaWarpSpecializedILi4ELi2ELi16ELb1ELb0EEEJSK_NSB_IJNSU_ISG_SD_EENSU_INSC_ILi32EEESD_EEEEESL_NSB_IJlNSB_IJSD_llEEESV_EEESL_S1S_NS1I_6fusion15FusionCallbacksIS1M_NS1T_17LinearCombinationISL_fSL_fLNS_15FloatRoundStyleE2EEESK_S1Q_JEEENSA_5SM1004TMEM4LOAD26SM100_TMEM_LOAD_16dp256b4xES13_NS14_INS15_ILi2ELi4ELi3EEES18_NSU_INSB_IJS19_S1O_EEENSB_IJS1O_SD_EEEEEEENSA_17SM75_U32x4_LDSM_NENSA_14SM90_TMA_STOREES27_NSA_17SM90_U32x4_STSM_NENSA_39AutoVectorizingCopyWithAssumedAlignmentILi128EEEEEEvvEEEEvNT_6ParamsE --------------------------
	.section	.nv.constant0._ZN7cutlass13device_kernelINS_4conv6kernel13ConvUniversalINS1_16ConvProblemShapeILNS1_8OperatorE2ELi2EEENS1_10collective14CollectiveConvINS1_47MainloopSm100TmaUmmaWarpSpecializedImplicitGemmILS5_2ELi8ELi2ELi1ELi2EN4cute5tupleIJNSA_1CILi1EEESD_SD_EEEEENSB_IJNSC_ILi64EEENSB_IJNSC_ILi128EEEEEENSB_IJSG_EEEEEENS_6half_tESL_NSA_8TiledMMAINSA_8MMA_AtomIJNSA_20SM100_MMA_F16BF16_SSISL_SL_fLi64ELi128ELNSA_4UMMA5MajorE1ELSQ_1ELNSP_7ScaleInE0ELSR_0EEEEEENSA_6LayoutISE_NSB_IJNSC_ILi0EEESV_SV_EEEEENSB_IJNSA_10UnderscoreESY_SY_EEEEENS7_6detail27Sm100ImplicitGemmTileTraitsINSA_13SM90_TMA_LOADENSA_14ComposedLayoutINSA_7SwizzleILi3ELi4ELi3EEENSA_18smem_ptr_flag_bitsILi16EEENSU_INSB_IJSG_NSC_ILi8EEEEEENSB_IJSD_SG_EEEEEEEvEENS12_INSA_20SM90_TMA_LOAD_IM2COLES1D_vEEEENS_8epilogue10collective18CollectiveEpilogueINS1I_23Sm100TmaWarpSpecializedILi4ELi2ELi16ELb1ELb0EEEJSK_NSB_IJNSU_ISG_SD_EENSU_INSC_ILi32EEESD_EEEEESL_NSB_IJlNSB_IJSD_llEEESV_EEESL_S1S_NS1I_6fusion15FusionCallbacksIS1M_NS1T_17LinearCombinationISL_fSL_fLNS_15FloatRoundStyleE2EEESK_S1Q_JEEENSA_5SM1004TMEM4LOAD26SM100_TMEM_LOAD_16dp256b4xES13_NS14_INS15_ILi2ELi4ELi3EEES18_NSU_INSB_IJS19_S1O_EEENSB_IJS1O_SD_EEEEEEENSA_17SM75_U32x4_LDSM_NENSA_14SM90_TMA_STOREES27_NSA_17SM90_U32x4_STSM_NENSA_39AutoVectorizingCopyWithAssumedAlignmentILi128EEEEEEvvEEEEvNT_6ParamsE,"a",@progbits
	.sectionflags	@""
	.align	4
.nv.constant0._ZN7cutlass13device_kernelINS_4conv6kernel13ConvUniversalINS1_16ConvProblemShapeILNS1_8OperatorE2ELi2EEENS1_10collective14CollectiveConvINS1_47MainloopSm100TmaUmmaWarpSpecializedImplicitGemmILS5_2ELi8ELi2ELi1ELi2EN4cute5tupleIJNSA_1CILi1EEESD_SD_EEEEENSB_IJNSC_ILi64EEENSB_IJNSC_ILi128EEEEEENSB_IJSG_EEEEEENS_6half_tESL_NSA_8TiledMMAINSA_8MMA_AtomIJNSA_20SM100_MMA_F16BF16_SSISL_SL_fLi64ELi128ELNSA_4UMMA5MajorE1ELSQ_1ELNSP_7ScaleInE0ELSR_0EEEEEENSA_6LayoutISE_NSB_IJNSC_ILi0EEESV_SV_EEEEENSB_IJNSA_10UnderscoreESY_SY_EEEEENS7_6detail27Sm100ImplicitGemmTileTraitsINSA_13SM90_TMA_LOADENSA_14ComposedLayoutINSA_7SwizzleILi3ELi4ELi3EEENSA_18smem_ptr_flag_bitsILi16EEENSU_INSB_IJSG_NSC_ILi8EEEEEENSB_IJSD_SG_EEEEEEEvEENS12_INSA_20SM90_TMA_LOAD_IM2COLES1D_vEEEENS_8epilogue10collective18CollectiveEpilogueINS1I_23Sm100TmaWarpSpecializedILi4ELi2ELi16ELb1ELb0EEEJSK_NSB_IJNSU_ISG_SD_EENSU_INSC_ILi32EEESD_EEEEESL_NSB_IJlNSB_IJSD_llEEESV_EEESL_S1S_NS1I_6fusion15FusionCallbacksIS1M_NS1T_17LinearCombinationISL_fSL_fLNS_15FloatRoundStyleE2EEESK_S1Q_JEEENSA_5SM1004TMEM4LOAD26SM100_TMEM_LOAD_16dp256b4xES13_NS14_INS15_ILi2ELi4ELi3EEES18_NSU_INSB_IJS19_S1O_EEENSB_IJS1O_SD_EEEEEEENSA_17SM75_U32x4_LDSM_NENSA_14SM90_TMA_STOREES27_NSA_17SM90_U32x4_STSM_NENSA_39AutoVectorizingCopyWithAssumedAlignmentILi128EEEEEEvvEEEEvNT_6ParamsE:
	.zero		2944


//--------------------- SYMBOLS --------------------------

	.type		.nv.reservedSmem.offset0,@object
	.size		.nv.reservedSmem.offset0,0x4
	.type		.nv.reservedSmem.cap,@object
	.size		.nv.reservedSmem.cap,0x4
	.type		__assertfail,@function
